def matmul_kernel(
    a_ptr,
    b_ptr,
    c_ptr,
    M,
    N,
    K,
    stride_am,
    stride_ak,
    stride_bk,
    stride_bn,
    stride_cm,
    stride_cn,
    BLOCK_M: tl.constexpr,
    BLOCK_N: tl.constexpr,
    BLOCK_K: tl.constexpr,
    GROUP_M: tl.constexpr,
):
    pid = tl.program_id(axis=0)
    num_pid_m = tl.cdiv(M, BLOCK_M)
    num_pid_n = tl.cdiv(N, BLOCK_N)
    num_pid_in_group = GROUP_M * num_pid_n
    group_id = pid // num_pid_in_group
    first_pid_m = group_id * GROUP_M
    group_size_m = min(num_pid_m - first_pid_m, GROUP_M)
    pid_m = first_pid_m + ((pid % num_pid_in_group) % group_size_m)
    pid_n = (pid % num_pid_in_group) // group_size_m

    offs_am = (pid_m * BLOCK_M + tl.arange(0, BLOCK_M)) % M
    offs_bn = (pid_n * BLOCK_N + tl.arange(0, BLOCK_N)) % N
    offs_k = tl.arange(0, BLOCK_K)
    a_ptrs = a_ptr + offs_am[:, None] * stride_am + offs_k[None, :] * stride_ak
    b_ptrs = b_ptr + offs_k[:, None] * stride_bk + offs_bn[None, :] * stride_bn

    acc = tl.zeros((BLOCK_M, BLOCK_N), dtype=tl.float32)
    for kk in range(0, tl.cdiv(K, BLOCK_K)):
        a = tl.load(a_ptrs, mask=offs_k[None, :] < K - kk * BLOCK_K, other=0.0)
        b = tl.load(b_ptrs, mask=offs_k[:, None] < K - kk * BLOCK_K, other=0.0)
        acc = tl.dot(a, b, acc)
        a_ptrs += BLOCK_K * stride_ak
        b_ptrs += BLOCK_K * stride_bk

    c = acc.to(c_ptr.dtype.element_ty)
    offs_cm = pid_m * BLOCK_M + tl.arange(0, BLOCK_M)
    offs_cn = pid_n * BLOCK_N + tl.arange(0, BLOCK_N)
    c_ptrs = c_ptr + offs_cm[:, None] * stride_cm + offs_cn[None, :] * stride_cn
    mask = (offs_cm[:, None] < M) & (offs_cn[None, :] < N)
    tl.store(c_ptrs, c, mask=mask)

# config = {"BLOCK_K": 32, "BLOCK_M": 16, "BLOCK_N": 512, "GROUP_M": 8, "arch": "sm_100", "dtype": "bf16", "num_ctas": 1, "num_stages": 2, "num_warps": 8}
# arch = sm_100


// ===== COMPILED SASS (sm_100a) =====

	.target	sm_100a

	.elftype	@"ET_EXEC"


//--------------------- .note.nv.tkinfo           --------------------------
	.section	.note.nv.tkinfo,"",@"SHT_NOTE"
	.sectionflags	@"SHF_NOTE_NV_TKINFO"
	.tkinfo
        /*0018*/ 	.word	0x00000081
        /*0030*/ 	.string	""
        /*0030*/ 	.string	"ptxas-blackwell"
        /*0030*/ 	.string	"Cuda compilation tools, release 12.9, V12.9.86"
        /*0030*/ 	.string	"Build cuda_12.9.r12.9/compiler.36037853_0"
        /*0030*/ 	.string	"-v  -suppress-debug-info  -lineinfo  -arch sm_100a "



//--------------------- .note.nv.cuver            --------------------------
	.section	.note.nv.cuver,"",@"SHT_NOTE"
	.sectionflags	@"SHF_NOTE_NV_CUVER"
        /*0018*/ 	.short	0x0001
        /*001a*/ 	.short	0x0064
        /*001c*/ 	.short	0x0001
        /*001e*/ 	.short	0x0000
        /*0020*/ 	.short	0x0001
        /*0022*/ 	.short	0x0000


//--------------------- .nv.info                  --------------------------
	.section	.nv.info,"",@"SHT_CUDA_INFO"
	.align	4


	//----- nvinfo : EIATTR_REGCOUNT
	.align		4
        /*0000*/ 	.byte	0x04, 0x2f
        /*0002*/ 	.short	(.L_1 - .L_0)
	.align		4
.L_0:
        /*0004*/ 	.word	index@(matmul_kernel)
        /*0008*/ 	.word	0x000000fc


	//----- nvinfo : EIATTR_FRAME_SIZE
	.align		4
.L_1:
        /*000c*/ 	.byte	0x04, 0x11
        /*000e*/ 	.short	(.L_3 - .L_2)
	.align		4
.L_2:
        /*0010*/ 	.word	index@(matmul_kernel)
        /*0014*/ 	.word	0x00000000


	//----- nvinfo : EIATTR_MIN_STACK_SIZE
	.align		4
.L_3:
        /*0018*/ 	.byte	0x04, 0x12
        /*001a*/ 	.short	(.L_5 - .L_4)
	.align		4
.L_4:
        /*001c*/ 	.word	index@(matmul_kernel)
        /*0020*/ 	.word	0x00000000
.L_5:


//--------------------- .nv.info.matmul_kernel    --------------------------
	.section	.nv.info.matmul_kernel,"",@"SHT_CUDA_INFO"
	.sectionflags	@""
	.align	4


	//----- nvinfo : EIATTR_CUDA_API_VERSION
	.align		4
        /*0000*/ 	.byte	0x04, 0x37
        /*0002*/ 	.short	(.L_7 - .L_6)
.L_6:
        /*0004*/ 	.word	0x00000081


	//----- nvinfo : EIATTR_KPARAM_INFO
	.align		4
.L_7:
        /*0008*/ 	.byte	0x04, 0x17
        /*000a*/ 	.short	(.L_9 - .L_8)
.L_8:
        /*000c*/ 	.word	0x00000000
        /*0010*/ 	.short	0x000d
        /*0012*/ 	.short	0x0048
        /*0014*/ 	.byte	0x00, 0xf4, 0x21, 0x00


	//----- nvinfo : EIATTR_KPARAM_INFO
	.align		4
.L_9:
        /*0018*/ 	.byte	0x04, 0x17
        /*001a*/ 	.short	(.L_11 - .L_10)
.L_10:
        /*001c*/ 	.word	0x00000000
        /*0020*/ 	.short	0x000c
        /*0022*/ 	.short	0x0040
        /*0024*/ 	.byte	0x00, 0xf4, 0x21, 0x00


	//----- nvinfo : EIATTR_KPARAM_INFO
	.align		4
.L_11:
        /*0028*/ 	.byte	0x04, 0x17
        /*002a*/ 	.short	(.L_13 - .L_12)
.L_12:
        /*002c*/ 	.word	0x00000000
        /*0030*/ 	.short	0x000b
        /*0032*/ 	.short	0x0038
        /*0034*/ 	.byte	0x00, 0xf0, 0x11, 0x00


	//----- nvinfo : EIATTR_KPARAM_INFO
	.align		4
.L_13:
        /*0038*/ 	.byte	0x04, 0x17
        /*003a*/ 	.short	(.L_15 - .L_14)
.L_14:
        /*003c*/ 	.word	0x00000000
        /*0040*/ 	.short	0x000a
        /*0042*/ 	.short	0x0034
        /*0044*/ 	.byte	0x00, 0xf0, 0x11, 0x00


	//----- nvinfo : EIATTR_KPARAM_INFO
	.align		4
.L_15:
        /*0048*/ 	.byte	0x04, 0x17
        /*004a*/ 	.short	(.L_17 - .L_16)
.L_16:
        /*004c*/ 	.word	0x00000000
        /*0050*/ 	.short	0x0009
        /*0052*/ 	.short	0x0030
        /*0054*/ 	.byte	0x00, 0xf0, 0x11, 0x00


	//----- nvinfo : EIATTR_KPARAM_INFO
	.align		4
.L_17:
        /*0058*/ 	.byte	0x04, 0x17
        /*005a*/ 	.short	(.L_19 - .L_18)
.L_18:
        /*005c*/ 	.word	0x00000000
        /*0060*/ 	.short	0x0008
        /*0062*/ 	.short	0x002c
        /*0064*/ 	.byte	0x00, 0xf0, 0x11, 0x00


	//----- nvinfo : EIATTR_KPARAM_INFO
	.align		4
.L_19:
        /*0068*/ 	.byte	0x04, 0x17
        /*006a*/ 	.short	(.L_21 - .L_20)
.L_20:
        /*006c*/ 	.word	0x00000000
        /*0070*/ 	.short	0x0007
        /*0072*/ 	.short	0x0028
        /*0074*/ 	.byte	0x00, 0xf0, 0x11, 0x00


	//----- nvinfo : EIATTR_KPARAM_INFO
	.align		4
.L_21:
        /*0078*/ 	.byte	0x04, 0x17
        /*007a*/ 	.short	(.L_23 - .L_22)
.L_22:
        /*007c*/ 	.word	0x00000000
        /*0080*/ 	.short	0x0006
        /*0082*/ 	.short	0x0024
        /*0084*/ 	.byte	0x00, 0xf0, 0x11, 0x00


	//----- nvinfo : EIATTR_KPARAM_INFO
	.align		4
.L_23:
        /*0088*/ 	.byte	0x04, 0x17
        /*008a*/ 	.short	(.L_25 - .L_24)
.L_24:
        /*008c*/ 	.word	0x00000000
        /*0090*/ 	.short	0x0005
        /*0092*/ 	.short	0x0020
        /*0094*/ 	.byte	0x00, 0xf0, 0x11, 0x00


	//----- nvinfo : EIATTR_KPARAM_INFO
	.align		4
.L_25:
        /*0098*/ 	.byte	0x04, 0x17
        /*009a*/ 	.short	(.L_27 - .L_26)
.L_26:
        /*009c*/ 	.word	0x00000000
        /*00a0*/ 	.short	0x0004
        /*00a2*/ 	.short	0x001c
        /*00a4*/ 	.byte	0x00, 0xf0, 0x11, 0x00


	//----- nvinfo : EIATTR_KPARAM_INFO
	.align		4
.L_27:
        /*00a8*/ 	.byte	0x04, 0x17
        /*00aa*/ 	.short	(.L_29 - .L_28)
.L_28:
        /*00ac*/ 	.word	0x00000000
        /*00b0*/ 	.short	0x0003
        /*00b2*/ 	.short	0x0018
        /*00b4*/ 	.byte	0x00, 0xf0, 0x11, 0x00


	//----- nvinfo : EIATTR_KPARAM_INFO
	.align		4
.L_29:
        /*00b8*/ 	.byte	0x04, 0x17
        /*00ba*/ 	.short	(.L_31 - .L_30)
.L_30:
        /*00bc*/ 	.word	0x00000000
        /*00c0*/ 	.short	0x0002
        /*00c2*/ 	.short	0x0010
        /*00c4*/ 	.byte	0x00, 0xf4, 0x21, 0x00


	//----- nvinfo : EIATTR_KPARAM_INFO
	.align		4
.L_31:
        /*00c8*/ 	.byte	0x04, 0x17
        /*00ca*/ 	.short	(.L_33 - .L_32)
.L_32:
        /*00cc*/ 	.word	0x00000000
        /*00d0*/ 	.short	0x0001
        /*00d2*/ 	.short	0x0008
        /*00d4*/ 	.byte	0x00, 0xf4, 0x21, 0x00


	//----- nvinfo : EIATTR_KPARAM_INFO
	.align		4
.L_33:
        /*00d8*/ 	.byte	0x04, 0x17
        /*00da*/ 	.short	(.L_35 - .L_34)
.L_34:
        /*00dc*/ 	.word	0x00000000
        /*00e0*/ 	.short	0x0000
        /*00e2*/ 	.short	0x0000
        /*00e4*/ 	.byte	0x00, 0xf4, 0x21, 0x00


	//----- nvinfo : EIATTR_SPARSE_MMA_MASK
	.align		4
.L_35:
        /*00e8*/ 	.byte	0x03, 0x50
        /*00ea*/ 	.short	0x0000


	//----- nvinfo : EIATTR_MAXREG_COUNT
	.align		4
        /*00ec*/ 	.byte	0x03, 0x1b
        /*00ee*/ 	.short	0x00ff


	//----- nvinfo : EIATTR_NUM_BARRIERS
	.align		4
        /*00f0*/ 	.byte	0x02, 0x4c
        /*00f2*/ 	.byte	0x01
	.zero		1


	//----- nvinfo : EIATTR_VRC_CTA_INIT_COUNT
	.align		4
        /*00f4*/ 	.byte	0x02, 0x4a
	.zero		1
	.zero		1


	//----- nvinfo : EIATTR_EXIT_INSTR_OFFSETS
	.align		4
        /*00f8*/ 	.byte	0x04, 0x1c
        /*00fa*/ 	.short	(.L_37 - .L_36)


	//   ....[0]....
.L_36:
        /*00fc*/ 	.word	0x00008420


	//   ....[1]....
        /*0100*/ 	.word	0x00008450


	//----- nvinfo : EIATTR_REQNTID
	.align		4
.L_37:
        /*0104*/ 	.byte	0x04, 0x10
        /*0106*/ 	.short	(.L_39 - .L_38)
.L_38:
        /*0108*/ 	.word	0x00000100
        /*010c*/ 	.word	0x00000001
        /*0110*/ 	.word	0x00000001


	//----- nvinfo : EIATTR_CBANK_PARAM_SIZE
	.align		4
.L_39:
        /*0114*/ 	.byte	0x03, 0x19
        /*0116*/ 	.short	0x0050


	//----- nvinfo : EIATTR_PARAM_CBANK
	.align		4
        /*0118*/ 	.byte	0x04, 0x0a
        /*011a*/ 	.short	(.L_41 - .L_40)
	.align		4
.L_40:
        /*011c*/ 	.word	index@(.nv.constant0.matmul_kernel)
        /*0120*/ 	.short	0x0380
        /*0122*/ 	.short	0x0050


	//----- nvinfo : EIATTR_SW_WAR
	.align		4
.L_41:
        /*0124*/ 	.byte	0x04, 0x36
        /*0126*/ 	.short	(.L_43 - .L_42)
.L_42:
        /*0128*/ 	.word	0x00000008
.L_43:


//--------------------- .nv.compat                --------------------------
	.section	.nv.compat,"",@"SHT_CUDA_COMPAT_INFO"
	.align	4
        /*0000*/ 	.byte	0x02, 0x02, 0x01, 0x00, 0x02, 0x05, 0x05, 0x00, 0x02, 0x03, 0x00, 0x00, 0x02, 0x06, 0x01, 0x00


//--------------------- .nv.callgraph             --------------------------
	.section	.nv.callgraph,"",@"SHT_CUDA_CALLGRAPH"
	.align	4
	.sectionentsize	8
	.align		4
        /*0000*/ 	.word	0x00000000
	.align		4
        /*0004*/ 	.word	0xffffffff
	.align		4
        /*0008*/ 	.word	0x00000000
	.align		4
        /*000c*/ 	.word	0xfffffffe
	.align		4
        /*0010*/ 	.word	0x00000000
	.align		4
        /*0014*/ 	.word	0xfffffffd
	.align		4
        /*0018*/ 	.word	0x00000000
	.align		4
        /*001c*/ 	.word	0xfffffffc


//--------------------- .text.matmul_kernel       --------------------------
	.section	.text.matmul_kernel,"ax",@progbits
	.align	128
        .global         matmul_kernel
        .type           matmul_kernel,@function
        .size           matmul_kernel,(.L_x_4 - matmul_kernel)
        .other          matmul_kernel,@"STO_CUDA_ENTRY STV_DEFAULT"
matmul_kernel:
.text.matmul_kernel:
[----:B------:R-:W0:Y:S08]  /*0000*/  LDC R1, c[0x0][0x37c] ;  /* 0x0000df00ff017b82 */ /* 0x000e300000000800 */
[----:B------:R-:W1:Y:S01]  /*0010*/  LDC.64 R42, c[0x0][0x398] ;  /* 0x0000e600ff2a7b82 */ /* 0x000e620000000a00 */
[----:B------:R-:W2:Y:S01]  /*0020*/  S2R R5, SR_CTAID.X ;  /* 0x0000000000057919 */ /* 0x000ea20000002500 */
[----:B------:R-:W3:Y:S01]  /*0030*/  LDCU UR4, c[0x0][0x3a0] ;  /* 0x00007400ff0477ac */ /* 0x000ee20008000800 */
[----:B------:R-:W4:Y:S01]  /*0040*/  S2R R46, SR_TID.X ;  /* 0x00000000002e7919 */ /* 0x000f220000002100 */
[----:B------:R-:W0:Y:S01]  /*0050*/  LDCU.64 UR8, c[0x0][0x358] ;  /* 0x00006b00ff0877ac */ /* 0x000e220008000a00 */
[----:B------:R-:W0:Y:S01]  /*0060*/  LDCU UR7, c[0x0][0x3a0] ;  /* 0x00007400ff0777ac */ /* 0x000e220008000800 */
[----:B---3--:R-:W-:Y:S01]  /*0070*/  UIADD3 UR4, UPT, UPT, UR4, 0x1f, URZ ;  /* 0x0000001f04047890 */ /* 0x008fe2000fffe0ff */
[----:B-1----:R-:W-:-:S03]  /*0080*/  VIADD R0, R43, 0x1ff ;  /* 0x000001ff2b007836 */ /* 0x002fc60000000000 */
[----:B------:R-:W-:Y:S02]  /*0090*/  UISETP.GT.AND UP0, UPT, UR4, 0x1f, UPT ;  /* 0x0000001f0400788c */ /* 0x000fe4000bf04270 */
[----:B------:R-:W-:-:S04]  /*00a0*/  SHF.R.S32.HI R3, RZ, 0x1f, R0 ;  /* 0x0000001fff037819 */ /* 0x000fc80000011400 */
[----:B------:R-:W-:Y:S02]  /*00b0*/  LEA.HI R3, R3, R0, RZ, 0x9 ;  /* 0x0000000003037211 */ /* 0x000fe400078f48ff */
[----:B--2---:R-:W-:Y:S02]  /*00c0*/  IABS R8, R5 ;  /* 0x0000000500087213 */ /* 0x004fe40000000000 */
[----:B------:R-:W-:Y:S02]  /*00d0*/  SHF.R.S32.HI R3, RZ, 0x9, R3 ;  /* 0x00000009ff037819 */ /* 0x000fe40000011403 */
[C---:B----4-:R-:W-:Y:S02]  /*00e0*/  LOP3.LUT R47, R46.reuse, 0xe0, RZ, 0xc0, !PT ;  /* 0x000000e02e2f7812 */ /* 0x050fe400078ec0ff */
[----:B------:R-:W-:Y:S01]  /*00f0*/  LOP3.LUT R44, R46, 0x1f, RZ, 0xc0, !PT ;  /* 0x0000001f2e2c7812 */ /* 0x000fe200078ec0ff */
[----:B------:R-:W-:-:S05]  /*0100*/  IMAD.SHL.U32 R4, R3, 0x8, RZ ;  /* 0x0000000803047824 */ /* 0x000fca00078e00ff */
[-C--:B------:R-:W-:Y:S02]  /*0110*/  IABS R7, R4.reuse ;  /* 0x0000000400077213 */ /* 0x080fe40000000000 */
[----:B------:R-:W-:Y:S02]  /*0120*/  IABS R10, R4 ;  /* 0x00000004000a7213 */ /* 0x000fe40000000000 */
[----:B------:R-:W1:Y:S08]  /*0130*/  I2F.RP R0, R7 ;  /* 0x0000000700007306 */ /* 0x000e700000209400 */
[----:B-1----:R-:W1:Y:S02]  /*0140*/  MUFU.RCP R0, R0 ;  /* 0x0000000000007308 */ /* 0x002e640000001000 */
[----:B-1----:R-:W-:-:S02]  /*0150*/  VIADD R2, R0, 0xffffffe ;  /* 0x0ffffffe00027836 */ /* 0x002fc40000000000 */
[----:B------:R-:W-:-:S04]  /*0160*/  IMAD.MOV R0, RZ, RZ, -R10 ;  /* 0x000000ffff007224 */ /* 0x000fc800078e0a0a */
[----:B------:R1:W2:Y:S02]  /*0170*/  F2I.FTZ.U32.TRUNC.NTZ R3, R2 ;  /* 0x0000000200037305 */ /* 0x0002a4000021f000 */
[----:B-1----:R-:W-:Y:S02]  /*0180*/  IMAD.MOV.U32 R2, RZ, RZ, RZ ;  /* 0x000000ffff027224 */ /* 0x002fe400078e00ff */
[----:B--2---:R-:W-:-:S04]  /*0190*/  IMAD.MOV R6, RZ, RZ, -R3 ;  /* 0x000000ffff067224 */ /* 0x004fc800078e0a03 */
[----:B------:R-:W-:Y:S02]  /*01a0*/  IMAD R9, R6, R7, RZ ;  /* 0x0000000706097224 */ /* 0x000fe400078e02ff */
[----:B------:R-:W-:Y:S02]  /*01b0*/  IMAD.MOV.U32 R6, RZ, RZ, R8 ;  /* 0x000000ffff067224 */ /* 0x000fe400078e0008 */
[----:B------:R-:W-:-:S06]  /*01c0*/  IMAD.HI.U32 R3, R3, R9, R2 ;  /* 0x0000000903037227 */ /* 0x000fcc00078e0002 */
[----:B------:R-:W-:-:S04]  /*01d0*/  IMAD.HI.U32 R3, R3, R6, RZ ;  /* 0x0000000603037227 */ /* 0x000fc800078e00ff */
[----:B------:R-:W-:-:S05]  /*01e0*/  IMAD R0, R3, R0, R6 ;  /* 0x0000000003007224 */ /* 0x000fca00078e0206 */
[----:B------:R-:W-:-:S13]  /*01f0*/  ISETP.GT.U32.AND P1, PT, R7, R0, PT ;  /* 0x000000000700720c */ /* 0x000fda0003f24070 */
[----:B------:R-:W-:Y:S01]  /*0200*/  @!P1 IMAD.IADD R0, R0, 0x1, -R7 ;  /* 0x0000000100009824 */ /* 0x000fe200078e0a07 */
[----:B------:R-:W-:Y:S02]  /*0210*/  @!P1 IADD3 R3, PT, PT, R3, 0x1, RZ ;  /* 0x0000000103039810 */ /* 0x000fe40007ffe0ff */
[----:B------:R-:W-:Y:S02]  /*0220*/  ISETP.NE.AND P1, PT, R4, RZ, PT ;  /* 0x000000ff0400720c */ /* 0x000fe40003f25270 */
[----:B------:R-:W-:Y:S02]  /*0230*/  ISETP.GE.U32.AND P0, PT, R0, R7, PT ;  /* 0x000000070000720c */ /* 0x000fe40003f06070 */
[----:B------:R-:W-:-:S04]  /*0240*/  LOP3.LUT R0, R5, R4, RZ, 0x3c, !PT ;  /* 0x0000000405007212 */ /* 0x000fc800078e3cff */
[----:B------:R-:W-:Y:S01]  /*0250*/  ISETP.GE.AND P2, PT, R0, RZ, PT ;  /* 0x000000ff0000720c */ /* 0x000fe20003f46270 */
[----:B------:R-:W-:-:S06]  /*0260*/  VIADD R0, R42, 0xf ;  /* 0x0000000f2a007836 */ /* 0x000fcc0000000000 */
[----:B------:R-:W-:-:S04]  /*0270*/  @P0 VIADD R3, R3, 0x1 ;  /* 0x0000000103030836 */ /* 0x000fc80000000000 */
[----:B------:R-:W-:Y:S01]  /*0280*/  IMAD.MOV.U32 R2, RZ, RZ, R3 ;  /* 0x000000ffff027224 */ /* 0x000fe200078e0003 */
[----:B------:R-:W-:-:S03]  /*0290*/  SHF.R.S32.HI R3, RZ, 0x1f, R0 ;  /* 0x0000001fff037819 */ /* 0x000fc60000011400 */
[----:B------:R-:W-:Y:S01]  /*02a0*/  @!P2 IMAD.MOV R2, RZ, RZ, -R2 ;  /* 0x000000ffff02a224 */ /* 0x000fe200078e0a02 */
[----:B------:R-:W-:Y:S02]  /*02b0*/  @!P1 LOP3.LUT R2, RZ, R4, RZ, 0x33, !PT ;  /* 0x00000004ff029212 */ /* 0x000fe400078e33ff */
[----:B------:R-:W-:-:S03]  /*02c0*/  LEA.HI R3, R3, R0, RZ, 0x4 ;  /* 0x0000000003037211 */ /* 0x000fc600078f20ff */
[----:B------:R-:W-:Y:S02]  /*02d0*/  IMAD.SHL.U32 R6, R2, 0x8, RZ ;  /* 0x0000000802067824 */ /* 0x000fe400078e00ff */
[----:B------:R-:W-:-:S03]  /*02e0*/  IMAD.MOV R2, RZ, RZ, -R2 ;  /* 0x000000ffff027224 */ /* 0x000fc600078e0a02 */
[----:B------:R-:W-:Y:S01]  /*02f0*/  LEA.HI.SX32 R3, R3, -R6, 0x1c ;  /* 0x8000000603037211 */ /* 0x000fe200078fe2ff */
[----:B------:R-:W-:-:S03]  /*0300*/  IMAD R4, R4, R2, R5 ;  /* 0x0000000204047224 */ /* 0x000fc600078e0205 */
[----:B------:R-:W-:Y:S02]  /*0310*/  VIMNMX R11, PT, PT, R3, 0x8, PT ;  /* 0x00000008030b7848 */ /* 0x000fe40003fe0100 */
[----:B------:R-:W-:Y:S02]  /*0320*/  IABS R9, R4 ;  /* 0x0000000400097213 */ /* 0x000fe40000000000 */
[----:B------:R-:W-:-:S04]  /*0330*/  IABS R7, R11 ;  /* 0x0000000b00077213 */ /* 0x000fc80000000000 */
[----:B------:R-:W1:Y:S08]  /*0340*/  I2F.RP R0, R7 ;  /* 0x0000000700007306 */ /* 0x000e700000209400 */
[----:B-1----:R-:W1:Y:S02]  /*0350*/  MUFU.RCP R0, R0 ;  /* 0x0000000000007308 */ /* 0x002e640000001000 */
[----:B-1----:R-:W-:-:S06]  /*0360*/  VIADD R3, R0, 0xffffffe ;  /* 0x0ffffffe00037836 */ /* 0x002fcc0000000000 */
[----:B------:R-:W1:Y:S02]  /*0370*/  F2I.FTZ.U32.TRUNC.NTZ R3, R3 ;  /* 0x0000000300037305 */ /* 0x000e64000021f000 */
[----:B-1----:R-:W-:-:S05]  /*0380*/  IMAD.MOV R8, RZ, RZ, -R3 ;  /* 0x000000ffff087224 */ /* 0x002fca00078e0a03 */
[----:B------:R-:W-:Y:S02]  /*0390*/  MOV R2, R8 ;  /* 0x0000000800027202 */ /* 0x000fe40000000f00 */
[----:B------:R-:W-:-:S03]  /*03a0*/  IABS R8, R11 ;  /* 0x0000000b00087213 */ /* 0x000fc60000000000 */
[----:B------:R-:W-:Y:S02]  /*03b0*/  IMAD R5, R2, R7, RZ ;  /* 0x0000000702057224 */ /* 0x000fe400078e02ff */
[----:B------:R-:W-:Y:S02]  /*03c0*/  IMAD.MOV.U32 R2, RZ, RZ, RZ ;  /* 0x000000ffff027224 */ /* 0x000fe400078e00ff */
[----:B------:R-:W-:Y:S02]  /*03d0*/  IMAD.MOV R0, RZ, RZ, -R8 ;  /* 0x000000ffff007224 */ /* 0x000fe400078e0a08 */
[----:B------:R-:W-:Y:S01]  /*03e0*/  IMAD.HI.U32 R2, R3, R5, R2 ;  /* 0x0000000503027227 */ /* 0x000fe200078e0002 */
[----:B------:R-:W-:-:S05]  /*03f0*/  LOP3.LUT R3, R46, 0xf, RZ, 0xc0, !PT ;  /* 0x0000000f2e037812 */ /* 0x000fca00078ec0ff */
[----:B------:R-:W-:-:S04]  /*0400*/  IMAD.HI.U32 R2, R2, R9, RZ ;  /* 0x0000000902027227 */ /* 0x000fc800078e00ff */
[----:B------:R-:W-:-:S05]  /*0410*/  IMAD R0, R2, R0, R9 ;  /* 0x0000000002007224 */ /* 0x000fca00078e0209 */
[----:B------:R-:W-:-:S13]  /*0420*/  ISETP.GT.U32.AND P1, PT, R7, R0, PT ;  /* 0x000000000700720c */ /* 0x000fda0003f24070 */
[----:B------:R-:W-:Y:S02]  /*0430*/  @!P1 IMAD.IADD R0, R0, 0x1, -R7 ;  /* 0x0000000100009824 */ /* 0x000fe400078e0a07 */
[----:B------:R-:W-:Y:S01]  /*0440*/  @!P1 VIADD R2, R2, 0x1 ;  /* 0x0000000102029836 */ /* 0x000fe20000000000 */
[----:B------:R-:W-:Y:S02]  /*0450*/  ISETP.NE.AND P1, PT, R11, RZ, PT ;  /* 0x000000ff0b00720c */ /* 0x000fe40003f25270 */
[----:B------:R-:W-:Y:S02]  /*0460*/  ISETP.GE.U32.AND P0, PT, R0, R7, PT ;  /* 0x000000070000720c */ /* 0x000fe40003f06070 */
[----:B------:R-:W-:Y:S02]  /*0470*/  LOP3.LUT R0, R4, R11, RZ, 0x3c, !PT ;  /* 0x0000000b04007212 */ /* 0x000fe400078e3cff */
[----:B------:R-:W-:Y:S02]  /*0480*/  SHF.R.U32.HI R7, RZ, 0x4, R46 ;  /* 0x00000004ff077819 */ /* 0x000fe4000001162e */
[----:B------:R-:W-:-:S02]  /*0490*/  ISETP.GE.AND P2, PT, R0, RZ, PT ;  /* 0x000000ff0000720c */ /* 0x000fc40003f46270 */
[----:B------:R-:W-:-:S04]  /*04a0*/  SGXT.U32 R7, R7, 0x4 ;  /* 0x000000040707781a */ /* 0x000fc80000000000 */
[----:B------:R-:W-:Y:S01]  /*04b0*/  LOP3.LUT R5, R7, 0x10, RZ, 0xfc, !PT ;  /* 0x0000001007057812 */ /* 0x000fe200078efcff */
[----:B------:R-:W-:-:S06]  /*04c0*/  @P0 VIADD R2, R2, 0x1 ;  /* 0x0000000102020836 */ /* 0x000fcc0000000000 */
[----:B------:R-:W-:Y:S01]  /*04d0*/  @!P2 IMAD.MOV R2, RZ, RZ, -R2 ;  /* 0x000000ffff02a224 */ /* 0x000fe200078e0a02 */
[----:B------:R-:W-:-:S05]  /*04e0*/  @!P1 LOP3.LUT R2, RZ, R11, RZ, 0x33, !PT ;  /* 0x0000000bff029212 */ /* 0x000fca00078e33ff */
[----:B------:R-:W-:Y:S02]  /*04f0*/  IMAD.MOV R0, RZ, RZ, -R2 ;  /* 0x000000ffff007224 */ /* 0x000fe400078e0a02 */
[----:B------:R-:W-:Y:S02]  /*0500*/  IMAD.SHL.U32 R2, R2, 0x200, RZ ;  /* 0x0000020002027824 */ /* 0x000fe400078e00ff */
[----:B------:R-:W-:-:S04]  /*0510*/  IMAD R0, R11, R0, R4 ;  /* 0x000000000b007224 */ /* 0x000fc800078e0204 */
[----:B------:R-:W-:-:S05]  /*0520*/  IMAD.IADD R0, R6, 0x1, R0 ;  /* 0x0000000106007824 */ /* 0x000fca00078e0200 */
[----:B------:R-:W-:Y:S01]  /*0530*/  LEA R3, R0, R3, 0x4 ;  /* 0x0000000300037211 */ /* 0x000fe200078e20ff */
[----:B0-----:R-:W-:Y:S06]  /*0540*/  BRA.U UP0, `(.L_x_0) ;  /* 0x0000000100307547 */ /* 0x001fec000b800000 */
[----:B------:R-:W-:Y:S01]  /*0550*/  IMAD.SHL.U32 R46, R46, 0x20, RZ ;  /* 0x000000202e2e7824 */ /* 0x000fe200078e00ff */
[----:B------:R-:W-:Y:S01]  /*0560*/  CS2R R104, SRZ ;  /* 0x0000000000687805 */ /* 0x000fe2000001ff00 */
[----:B------:R-:W-:Y:S01]  /*0570*/  IMAD.SHL.U32 R206, R47, 0x10, RZ ;  /* 0x000000102fce7824 */ /* 0x000fe200078e00ff */
[----:B------:R-:W-:Y:S02]  /*0580*/  CS2R R106, SRZ ;  /* 0x00000000006a7805 */ /* 0x000fe4000001ff00 */
[----:B------:R-:W-:Y:S02]  /*0590*/  CS2R R12, SRZ ;  /* 0x00000000000c7805 */ /* 0x000fe4000001ff00 */
[----:B------:R-:W-:Y:S02]  /*05a0*/  CS2R R14, SRZ ;  /* 0x00000000000e7805 */ /* 0x000fe4000001ff00 */
[----:B------:R-:W-:Y:S02]  /*05b0*/  CS2R R8, SRZ ;  /* 0x0000000000087805 */ /* 0x000fe4000001ff00 */
[----:B------:R-:W-:-:S02]  /*05c0*/  CS2R R10, SRZ ;  /* 0x00000000000a7805 */ /* 0x000fc4000001ff00 */
[----:B------:R-:W-:Y:S02]  /*05d0*/  CS2R R4, SRZ ;  /* 0x0000000000047805 */ /* 0x000fe4000001ff00 */
[----:B------:R-:W-:Y:S02]  /*05e0*/  CS2R R6, SRZ ;  /* 0x0000000000067805 */ /* 0x000fe4000001ff00 */
[----:B------:R-:W-:Y:S01]  /*05f0*/  LOP3.LUT R211, R46, 0x60, RZ, 0xc0, !PT ;  /* 0x000000602ed37812 */ /* 0x000fe200078ec0ff */
[----:B------:R-:W-:Y:S06]  /*0600*/  BRA `(.L_x_1) ;  /* 0x0000006c00b87947 */ /* 0x000fec0003800000 */
.L_x_0:
[----:B------:R-:W-:Y:S01]  /*0610*/  IABS R12, R42 ;  /* 0x0000002a000c7213 */ /* 0x000fe20000000000 */
[----:B------:R-:W0:Y:S01]  /*0620*/  LDC R212, c[0x0][0x3a8] ;  /* 0x0000ea00ffd47b82 */ /* 0x000e220000000800 */
[----:B------:R-:W-:Y:S01]  /*0630*/  IABS R0, R43 ;  /* 0x0000002b00007213 */ /* 0x000fe20000000000 */
[----:B------:R-:W1:Y:S01]  /*0640*/  LDCU UR6, c[0x0][0x3a4] ;  /* 0x00007480ff0677ac */ /* 0x000e620008000800 */
[----:B------:R-:W2:Y:S01]  /*0650*/  I2F.RP R6, R12 ;  /* 0x0000000c00067306 */ /* 0x000ea20000209400 */
[----:B------:R-:W-:Y:S01]  /*0660*/  IABS R45, R3 ;  /* 0x00000003002d7213 */ /* 0x000fe20000000000 */
[----:B------:R-:W-:Y:S01]  /*0670*/  IMAD.SHL.U32 R46, R46, 0x20, RZ ;  /* 0x000000202e2e7824 */ /* 0x000fe200078e00ff */
[----:B------:R-:W-:Y:S01]  /*0680*/  USHF.R.S32.HI UR5, URZ, 0x1f, UR4 ;  /* 0x0000001fff057899 */ /* 0x000fe20008011404 */
[----:B------:R-:W-:Y:S01]  /*0690*/  IMAD.SHL.U32 R206, R47, 0x10, RZ ;  /* 0x000000102fce7824 */ /* 0x000fe200078e00ff */
[----:B------:R-:W-:Y:S02]  /*06a0*/  CS2R R108, SRZ ;  /* 0x00000000006c7805 */ /* 0x000fe4000001ff00 */
[----:B------:R-:W-:Y:S01]  /*06b0*/  CS2R R110, SRZ ;  /* 0x00000000006e7805 */ /* 0x000fe2000001ff00 */
[----:B------:R-:W-:Y:S01]  /*06c0*/  ULEA.HI UR5, UR5, UR4, URZ, 0x5 ;  /* 0x0000000405057291 */ /* 0x000fe2000f8f28ff */
[----:B------:R-:W3:Y:S01]  /*06d0*/  I2F.RP R4, R0 ;  /* 0x0000000000047306 */ /* 0x000ee20000209400 */
[----:B------:R-:W-:-:S02]  /*06e0*/  CS2R R106, SRZ ;  /* 0x00000000006a7805 */ /* 0x000fc4000001ff00 */
[----:B------:R-:W-:Y:S01]  /*06f0*/  LOP3.LUT R211, R46, 0x60, RZ, 0xc0, !PT ;  /* 0x000000602ed37812 */ /* 0x000fe200078ec0ff */
[----:B------:R-:W-:-:S04]  /*0700*/  USHF.R.S32.HI UR5, URZ, 0x5, UR5 ;  /* 0x00000005ff057899 */ /* 0x000fc80008011405 */
[----:B--2---:R-:W2:Y:S01]  /*0710*/  MUFU.RCP R6, R6 ;  /* 0x0000000600067308 */ /* 0x004ea20000001000 */
[-C--:B0-----:R-:W-:Y:S02]  /*0720*/  IMAD R215, R7, R212.reuse, RZ ;  /* 0x000000d407d77224 */ /* 0x081fe400078e02ff */
[----:B------:R-:W-:-:S05]  /*0730*/  IMAD R203, R5, R212, RZ ;  /* 0x000000d405cb7224 */ /* 0x000fca00078e02ff */
[----:B---3--:R-:W0:Y:S01]  /*0740*/  MUFU.RCP R4, R4 ;  /* 0x0000000400047308 */ /* 0x008e220000001000 */
[----:B------:R-:W-:Y:S02]  /*0750*/  IMAD.SHL.U32 R212, R212, 0x20, RZ ;  /* 0x00000020d4d47824 */ /* 0x000fe400078e00ff */
[----:B--2---:R-:W-:-:S05]  /*0760*/  VIADD R10, R6, 0xffffffe ;  /* 0x0ffffffe060a7836 */ /* 0x004fca0000000000 */
[----:B------:R2:W3:Y:S01]  /*0770*/  F2I.FTZ.U32.TRUNC.NTZ R11, R10 ;  /* 0x0000000a000b7305 */ /* 0x0004e2000021f000 */
[----:B0-----:R-:W-:Y:S01]  /*0780*/  VIADD R8, R4, 0xffffffe ;  /* 0x0ffffffe04087836 */ /* 0x001fe20000000000 */
[----:B------:R-:W-:-:S06]  /*0790*/  LEA.HI R4, R47, R2, RZ, 0x1b ;  /* 0x000000022f047211 */ /* 0x000fcc00078fd8ff */
[----:B------:R0:W4:Y:S01]  /*07a0*/  F2I.FTZ.U32.TRUNC.NTZ R9, R8 ;  /* 0x0000000800097305 */ /* 0x000122000021f000 */
[----:B--2---:R-:W-:Y:S01]  /*07b0*/  IMAD.MOV.U32 R10, RZ, RZ, RZ ;  /* 0x000000ffff0a7224 */ /* 0x004fe200078e00ff */
[C---:B------:R-:W-:Y:S01]  /*07c0*/  IADD3 R18, PT, PT, R4.reuse, 0x1e0, RZ ;  /* 0x000001e004127810 */ /* 0x040fe20007ffe0ff */
[C---:B------:R-:W-:Y:S01]  /*07d0*/  VIADD R14, R4.reuse, 0x1f8 ;  /* 0x000001f8040e7836 */ /* 0x040fe20000000000 */
[C---:B------:R-:W-:Y:S01]  /*07e0*/  IADD3 R52, PT, PT, R4.reuse, 0xe8, RZ ;  /* 0x000000e804347810 */ /* 0x040fe20007ffe0ff */
[C---:B------:R-:W-:Y:S01]  /*07f0*/  VIADD R16, R4.reuse, 0x1f0 ;  /* 0x000001f004107836 */ /* 0x040fe20000000000 */
[----:B------:R-:W-:Y:S01]  /*0800*/  IADD3 R62, PT, PT, R4, 0xb8, RZ ;  /* 0x000000b8043e7810 */ /* 0x000fe20007ffe0ff */
[--C-:B---3--:R-:W-:Y:S01]  /*0810*/  IMAD.MOV R13, RZ, RZ, -R11.reuse ;  /* 0x000000ffff0d7224 */ /* 0x108fe200078e0a0b */
[----:B------:R-:W-:Y:S01]  /*0820*/  ISETP.GE.AND P4, PT, R14, RZ, PT ;  /* 0x000000ff0e00720c */ /* 0x000fe20003f86270 */
[----:B0-----:R-:W-:Y:S01]  /*0830*/  IMAD.MOV.U32 R8, RZ, RZ, RZ ;  /* 0x000000ffff087224 */ /* 0x001fe200078e00ff */
[----:B------:R-:W-:Y:S01]  /*0840*/  IABS R53, R52 ;  /* 0x0000003400357213 */ /* 0x000fe20000000000 */
[----:B------:R-:W-:Y:S01]  /*0850*/  IMAD R13, R13, R12, RZ ;  /* 0x0000000c0d0d7224 */ /* 0x000fe200078e02ff */
[----:B------:R-:W-:Y:S01]  /*0860*/  IABS R59, R62 ;  /* 0x0000003e003b7213 */ /* 0x000fe20000000000 */
[C---:B------:R-:W-:Y:S01]  /*0870*/  VIADD R17, R4.reuse, 0x1e8 ;  /* 0x000001e804117836 */ /* 0x040fe20000000000 */
[----:B------:R-:W-:Y:S01]  /*0880*/  IADD3 R64, PT, PT, R4, 0x48, RZ ;  /* 0x0000004804407810 */ /* 0x000fe20007ffe0ff */
[----:B------:R-:W-:Y:S01]  /*0890*/  IMAD.HI.U32 R11, R11, R13, R10 ;  /* 0x0000000d0b0b7227 */ /* 0x000fe200078e000a */
[----:B------:R-:W-:-:S02]  /*08a0*/  IABS R10, R14 ;  /* 0x0000000e000a7213 */ /* 0x000fc40000000000 */
[----:B------:R-:W-:Y:S01]  /*08b0*/  IABS R15, R17 ;  /* 0x00000011000f7213 */ /* 0x000fe20000000000 */
[----:B----4-:R-:W-:Y:S01]  /*08c0*/  IMAD.MOV R13, RZ, RZ, -R9 ;  /* 0x000000ffff0d7224 */ /* 0x010fe200078e0a09 */
[----:B------:R-:W-:Y:S01]  /*08d0*/  IABS R87, R64 ;  /* 0x0000004000577213 */ /* 0x000fe20000000000 */
[----:B------:R-:W-:Y:S01]  /*08e0*/  IMAD.HI.U32 R11, R11, R45, RZ ;  /* 0x0000002d0b0b7227 */ /* 0x000fe200078e00ff */
[----:B------:R-:W-:-:S03]  /*08f0*/  IABS R105, R4 ;  /* 0x0000000400697213 */ /* 0x000fc60000000000 */
[C---:B------:R-:W-:Y:S01]  /*0900*/  VIADD R14, R4.reuse, 0x1d8 ;  /* 0x000001d8040e7836 */ /* 0x040fe20000000000 */
[----:B------:R-:W-:Y:S01]  /*0910*/  IADD3 R6, PT, PT, -R11, RZ, RZ ;  /* 0x000000ff0b067210 */ /* 0x000fe20007ffe1ff */
[----:B------:R-:W-:Y:S01]  /*0920*/  IMAD R11, R13, R0, RZ ;  /* 0x000000000d0b7224 */ /* 0x000fe200078e02ff */
[----:B------:R-:W-:Y:S01]  /*0930*/  IABS R13, R16 ;  /* 0x00000010000d7213 */ /* 0x000fe20000000000 */
[----:B------:R-:W-:Y:S02]  /*0940*/  VIADD R23, R4, 0x1b8 ;  /* 0x000001b804177836 */ /* 0x000fe40000000000 */
[C---:B------:R-:W-:Y:S02]  /*0950*/  IMAD R45, R12.reuse, R6, R45 ;  /* 0x000000060c2d7224 */ /* 0x040fe400078e022d */
[----:B------:R-:W-:Y:S01]  /*0960*/  IMAD.HI.U32 R6, R9, R11, R8 ;  /* 0x0000000b09067227 */ /* 0x000fe200078e0008 */
[----:B------:R-:W-:Y:S02]  /*0970*/  IABS R21, R23 ;  /* 0x0000001700157213 */ /* 0x000fe40000000000 */
[----:B------:R-:W-:Y:S01]  /*0980*/  ISETP.GT.U32.AND P0, PT, R12, R45, PT ;  /* 0x0000002d0c00720c */ /* 0x000fe20003f04070 */
[----:B------:R-:W-:-:S02]  /*0990*/  IMAD.MOV.U32 R11, RZ, RZ, R10 ;  /* 0x000000ffff0b7224 */ /* 0x000fc400078e000a */
[----:B------:R-:W-:-:S04]  /*09a0*/  IMAD.HI.U32 R9, R6, R13, RZ ;  /* 0x0000000d06097227 */ /* 0x000fc800078e00ff */
[----:B------:R-:W-:-:S04]  /*09b0*/  IMAD.HI.U32 R8, R6, R11, RZ ;  /* 0x0000000b06087227 */ /* 0x000fc800078e00ff */
[----:B------:R-:W-:Y:S02]  /*09c0*/  IMAD.MOV R8, RZ, RZ, -R8 ;  /* 0x000000ffff087224 */ /* 0x000fe400078e0a08 */
[----:B------:R-:W-:Y:S01]  /*09d0*/  @!P0 IMAD.IADD R45, R45, 0x1, -R12 ;  /* 0x000000012d2d8824 */ /* 0x000fe200078e0a0c */
[----:B------:R-:W-:Y:S01]  /*09e0*/  ISETP.GE.AND P0, PT, R3, RZ, PT ;  /* 0x000000ff0300720c */ /* 0x000fe20003f06270 */
[----:B------:R-:W-:Y:S02]  /*09f0*/  IMAD R11, R0, R8, R11 ;  /* 0x00000008000b7224 */ /* 0x000fe400078e020b */
[----:B------:R-:W-:Y:S01]  /*0a00*/  IMAD.MOV R10, RZ, RZ, -R9 ;  /* 0x000000ffff0a7224 */ /* 0x000fe200078e0a09 */
[----:B------:R-:W-:Y:S01]  /*0a10*/  ISETP.GT.U32.AND P3, PT, R12, R45, PT ;  /* 0x0000002d0c00720c */ /* 0x000fe20003f64070 */
[----:B------:R-:W-:Y:S01]  /*0a20*/  IMAD.HI.U32 R9, R6, R15, RZ ;  /* 0x0000000f06097227 */ /* 0x000fe200078e00ff */
[----:B------:R-:W-:-:S03]  /*0a30*/  ISETP.GT.U32.AND P1, PT, R0, R11, PT ;  /* 0x0000000b0000720c */ /* 0x000fc60003f24070 */
[----:B------:R-:W-:Y:S01]  /*0a40*/  IMAD R8, R0, R10, R13 ;  /* 0x0000000a00087224 */ /* 0x000fe200078e020d */
[----:B------:R-:W-:Y:S01]  /*0a50*/  IABS R13, R18 ;  /* 0x00000012000d7213 */ /* 0x000fe20000000000 */
[----:B------:R-:W-:Y:S02]  /*0a60*/  IMAD.MOV R9, RZ, RZ, -R9 ;  /* 0x000000ffff097224 */ /* 0x000fe400078e0a09 */
[----:B------:R-:W-:Y:S01]  /*0a70*/  VIADD R20, R4, 0x1c8 ;  /* 0x000001c804147836 */ /* 0x000fe20000000000 */
[----:B------:R-:W-:Y:S01]  /*0a80*/  ISETP.GT.U32.AND P2, PT, R0, R8, PT ;  /* 0x000000080000720c */ /* 0x000fe20003f44070 */
[----:B------:R-:W-:-:S04]  /*0a90*/  IMAD.HI.U32 R10, R6, R13, RZ ;  /* 0x0000000d060a7227 */ /* 0x000fc800078e00ff */
[----:B------:R-:W-:Y:S02]  /*0aa0*/  @!P1 IMAD.IADD R11, R11, 0x1, -R0 ;  /* 0x000000010b0b9824 */ /* 0x000fe400078e0a00 */
[----:B------:R-:W-:Y:S01]  /*0ab0*/  @!P3 IMAD.IADD R45, R45, 0x1, -R12 ;  /* 0x000000012d2db824 */ /* 0x000fe200078e0a0c */
[----:B------:R-:W-:Y:S01]  /*0ac0*/  ISETP.NE.AND P3, PT, R42, RZ, PT ;  /* 0x000000ff2a00720c */ /* 0x000fe20003f65270 */
[C---:B------:R-:W-:Y:S01]  /*0ad0*/  IMAD R9, R0.reuse, R9, R15 ;  /* 0x0000000900097224 */ /* 0x040fe200078e020f */
[C---:B------:R-:W-:Y:S01]  /*0ae0*/  ISETP.GT.U32.AND P6, PT, R0.reuse, R11, PT ;  /* 0x0000000b0000720c */ /* 0x040fe20003fc4070 */
[----:B------:R-:W-:Y:S01]  /*0af0*/  IMAD.MOV R10, RZ, RZ, -R10 ;  /* 0x000000ffff0a7224 */ /* 0x000fe200078e0a0a */
[----:B------:R-:W-:Y:S01]  /*0b00*/  IABS R15, R14 ;  /* 0x0000000e000f7213 */ /* 0x000fe20000000000 */
[----:B------:R-:W-:Y:S01]  /*0b10*/  @!P0 IMAD.MOV R45, RZ, RZ, -R45 ;  /* 0x000000ffff2d8224 */ /* 0x000fe200078e0a2d */
[C---:B------:R-:W-:Y:S01]  /*0b20*/  ISETP.GT.U32.AND P1, PT, R0.reuse, R9, PT ;  /* 0x000000090000720c */ /* 0x040fe20003f24070 */
[----:B------:R-:W-:Y:S01]  /*0b30*/  IMAD R10, R0, R10, R13 ;  /* 0x0000000a000a7224 */ /* 0x000fe200078e020d */
[----:B------:R-:W-:Y:S01]  /*0b40*/  ISETP.GE.AND P0, PT, R16, RZ, PT ;  /* 0x000000ff1000720c */ /* 0x000fe20003f06270 */
[----:B------:R-:W-:-:S04]  /*0b50*/  IMAD.HI.U32 R12, R6, R15, RZ ;  /* 0x0000000f060c7227 */ /* 0x000fc800078e00ff */
[----:B------:R-:W-:Y:S01]  /*0b60*/  @!P3 LOP3.LUT R45, RZ, R42, RZ, 0x33, !PT ;  /* 0x0000002aff2db212 */ /* 0x000fe200078e33ff */
[----:B------:R-:W-:Y:S01]  /*0b70*/  IMAD.MOV R12, RZ, RZ, -R12 ;  /* 0x000000ffff0c7224 */ /* 0x000fe200078e0a0c */
[----:B------:R-:W-:Y:S01]  /*0b80*/  ISETP.GE.AND P3, PT, R18, RZ, PT ;  /* 0x000000ff1200720c */ /* 0x000fe20003f66270 */
[--C-:B------:R-:W-:Y:S01]  /*0b90*/  @!P6 IMAD.IADD R11, R11, 0x1, -R0.reuse ;  /* 0x000000010b0be824 */ /* 0x100fe200078e0a00 */
[C---:B------:R-:W-:Y:S01]  /*0ba0*/  ISETP.GT.U32.AND P6, PT, R0.reuse, R10, PT ;  /* 0x0000000a0000720c */ /* 0x040fe20003fc4070 */
[----:B------:R-:W-:Y:S01]  /*0bb0*/  IMAD R12, R0, R12, R15 ;  /* 0x0000000c000c7224 */ /* 0x000fe200078e020f */
[----:B------:R-:W-:Y:S01]  /*0bc0*/  IADD3 R18, PT, PT, R4, 0x1d0, RZ ;  /* 0x000001d004127810 */ /* 0x000fe20007ffe0ff */
[--C-:B------:R-:W-:Y:S02]  /*0bd0*/  @!P1 IMAD.IADD R9, R9, 0x1, -R0.reuse ;  /* 0x0000000109099824 */ /* 0x100fe400078e0a00 */
[----:B------:R-:W-:Y:S01]  /*0be0*/  @!P2 IMAD.IADD R8, R8, 0x1, -R0 ;  /* 0x000000010808a824 */ /* 0x000fe200078e0a00 */
[----:B------:R-:W-:Y:S01]  /*0bf0*/  IABS R13, R18 ;  /* 0x00000012000d7213 */ /* 0x000fe20000000000 */
[----:B------:R-:W-:Y:S01]  /*0c00*/  VIADD R22, R4, 0x1c0 ;  /* 0x000001c004167836 */ /* 0x000fe20000000000 */
[----:B------:R-:W-:Y:S01]  /*0c10*/  ISETP.GT.U32.AND P1, PT, R0, R9, PT ;  /* 0x000000090000720c */ /* 0x000fe20003f24070 */
[----:B------:R-:W-:Y:S01]  /*0c20*/  IMAD.HI.U32 R16, R6, R21, RZ ;  /* 0x0000001506107227 */ /* 0x000fe200078e00ff */
[----:B------:R-:W-:-:S02]  /*0c30*/  ISETP.GT.U32.AND P5, PT, R0, R8, PT ;  /* 0x000000080000720c */ /* 0x000fc40003fa4070 */
[----:B------:R-:W-:Y:S01]  /*0c40*/  ISETP.GE.AND P2, PT, R17, RZ, PT ;  /* 0x000000ff1100720c */ /* 0x000fe20003f46270 */
[----:B------:R-:W-:Y:S01]  /*0c50*/  IMAD.MOV.U32 R15, RZ, RZ, R13 ;  /* 0x000000ffff0f7224 */ /* 0x000fe200078e000d */
[----:B------:R-:W-:Y:S01]  /*0c60*/  IABS R17, R20 ;  /* 0x0000001400117213 */ /* 0x000fe20000000000 */
[----:B------:R-:W-:Y:S01]  /*0c70*/  @!P6 IMAD.IADD R10, R10, 0x1, -R0 ;  /* 0x000000010a0ae824 */ /* 0x000fe200078e0a00 */
[----:B------:R-:W-:Y:S01]  /*0c80*/  IABS R19, R22 ;  /* 0x0000001600137213 */ /* 0x000fe20000000000 */
[----:B------:R-:W-:-:S03]  /*0c90*/  IMAD.HI.U32 R13, R6, R15, RZ ;  /* 0x0000000f060d7227 */ /* 0x000fc600078e00ff */
[----:B------:R-:W-:Y:S01]  /*0ca0*/  ISETP.GT.U32.AND P6, PT, R0, R10, PT ;  /* 0x0000000a0000720c */ /* 0x000fe20003fc4070 */
[--C-:B------:R-:W-:Y:S01]  /*0cb0*/  @!P1 IMAD.IADD R9, R9, 0x1, -R0.reuse ;  /* 0x0000000109099824 */ /* 0x100fe200078e0a00 */
[----:B------:R-:W-:Y:S01]  /*0cc0*/  IADD3 R13, PT, PT, -R13, RZ, RZ ;  /* 0x000000ff0d0d7210 */ /* 0x000fe20007ffe1ff */
[----:B------:R-:W-:Y:S01]  /*0cd0*/  @!P5 IMAD.IADD R8, R8, 0x1, -R0 ;  /* 0x000000010808d824 */ /* 0x000fe200078e0a00 */
[----:B------:R-:W-:Y:S01]  /*0ce0*/  ISETP.GT.U32.AND P1, PT, R0, R12, PT ;  /* 0x0000000c0000720c */ /* 0x000fe20003f24070 */
[----:B------:R-:W-:Y:S01]  /*0cf0*/  IMAD.MOV R16, RZ, RZ, -R16 ;  /* 0x000000ffff107224 */ /* 0x000fe200078e0a10 */
[----:B------:R-:W-:Y:S01]  /*0d00*/  ISETP.GE.AND P5, PT, R14, RZ, PT ;  /* 0x000000ff0e00720c */ /* 0x000fe20003fa6270 */
[----:B------:R-:W-:Y:S02]  /*0d10*/  IMAD R13, R0, R13, R15 ;  /* 0x0000000d000d7224 */ /* 0x000fe400078e020f */
[----:B------:R-:W-:-:S04]  /*0d20*/  IMAD.HI.U32 R14, R6, R17, RZ ;  /* 0x00000011060e7227 */ /* 0x000fc800078e00ff */
[--C-:B------:R-:W-:Y:S01]  /*0d30*/  @!P6 IMAD.IADD R10, R10, 0x1, -R0.reuse ;  /* 0x000000010a0ae824 */ /* 0x100fe200078e0a00 */
[----:B------:R-:W-:Y:S01]  /*0d40*/  ISETP.GT.U32.AND P6, PT, R0, R13, PT ;  /* 0x0000000d0000720c */ /* 0x000fe20003fc4070 */
[----:B------:R-:W-:Y:S02]  /*0d50*/  VIADD R24, R4, 0x1b0 ;  /* 0x000001b004187836 */ /* 0x000fe40000000000 */
[----:B------:R-:W-:Y:S01]  /*0d60*/  @!P1 IMAD.IADD R12, R12, 0x1, -R0 ;  /* 0x000000010c0c9824 */ /* 0x000fe200078e0a00 */
[----:B------:R-:W-:Y:S01]  /*0d70*/  ISETP.GE.AND P1, PT, R18, RZ, PT ;  /* 0x000000ff1200720c */ /* 0x000fe20003f26270 */
[----:B------:R-:W-:Y:S02]  /*0d80*/  IMAD.MOV R14, RZ, RZ, -R14 ;  /* 0x000000ffff0e7224 */ /* 0x000fe400078e0a0e */
[----:B------:R-:W-:-:S04]  /*0d90*/  IMAD.HI.U32 R15, R6, R19, RZ ;  /* 0x00000013060f7227 */ /* 0x000fc800078e00ff */
[C---:B------:R-:W-:Y:S02]  /*0da0*/  IMAD R16, R0.reuse, R16, R21 ;  /* 0x0000001000107224 */ /* 0x040fe400078e0215 */
[----:B------:R-:W-:Y:S01]  /*0db0*/  @!P6 IADD3 R13, PT, PT, R13, -R0, RZ ;  /* 0x800000000d0de210 */ /* 0x000fe20007ffe0ff */
[C---:B------:R-:W-:Y:S01]  /*0dc0*/  IMAD R14, R0.reuse, R14, R17 ;  /* 0x0000000e000e7224 */ /* 0x040fe200078e0211 */
[----:B------:R-:W-:Y:S01]  /*0dd0*/  ISETP.GT.U32.AND P6, PT, R0, R12, PT ;  /* 0x0000000c0000720c */ /* 0x000fe20003fc4070 */
[----:B------:R-:W-:Y:S01]  /*0de0*/  IMAD.MOV R15, RZ, RZ, -R15 ;  /* 0x000000ffff0f7224 */ /* 0x000fe200078e0a0f */
[----:B------:R-:W-:Y:S01]  /*0df0*/  IABS R17, R24 ;  /* 0x0000001800117213 */ /* 0x000fe20000000000 */
[----:B------:R-:W-:Y:S01]  /*0e00*/  @!P3 IMAD.MOV R10, RZ, RZ, -R10 ;  /* 0x000000ffff0ab224 */ /* 0x000fe200078e0a0a */
[----:B------:R-:W-:Y:S01]  /*0e10*/  ISETP.GE.AND P3, PT, R20, RZ, PT ;  /* 0x000000ff1400720c */ /* 0x000fe20003f66270 */
[----:B------:R-:W-:Y:S02]  /*0e20*/  IMAD R15, R0, R15, R19 ;  /* 0x0000000f000f7224 */ /* 0x000fe400078e0213 */
[----:B------:R-:W-:-:S02]  /*0e30*/  IMAD.MOV.U32 R19, RZ, RZ, R17 ;  /* 0x000000ffff137224 */ /* 0x000fc400078e0011 */
[----:B------:R-:W-:Y:S02]  /*0e40*/  VIADD R20, R4, 0x1a8 ;  /* 0x000001a804147836 */ /* 0x000fe40000000000 */
[----:B------:R-:W-:-:S03]  /*0e50*/  IMAD.HI.U32 R17, R6, R19, RZ ;  /* 0x0000001306117227 */ /* 0x000fc600078e00ff */
[----:B------:R-:W-:Y:S01]  /*0e60*/  IABS R18, R20 ;  /* 0x0000001400127213 */ /* 0x000fe20000000000 */
[----:B------:R-:W-:Y:S01]  /*0e70*/  @!P6 IMAD.IADD R12, R12, 0x1, -R0 ;  /* 0x000000010c0ce824 */ /* 0x000fe200078e0a00 */
[C---:B------:R-:W-:Y:S01]  /*0e80*/  ISETP.GT.U32.AND P6, PT, R0.reuse, R16, PT ;  /* 0x000000100000720c */ /* 0x040fe20003fc4070 */
[----:B------:R-:W-:Y:S01]  /*0e90*/  @!P0 IMAD.MOV R8, RZ, RZ, -R8 ;  /* 0x000000ffff088224 */ /* 0x000fe200078e0a08 */
[C---:B------:R-:W-:Y:S01]  /*0ea0*/  ISETP.GT.U32.AND P0, PT, R0.reuse, R13, PT ;  /* 0x0000000d0000720c */ /* 0x040fe20003f04070 */
[----:B------:R-:W-:Y:S01]  /*0eb0*/  @!P4 IMAD.MOV R11, RZ, RZ, -R11 ;  /* 0x000000ffff0bc224 */ /* 0x000fe200078e0a0b */
[C---:B------:R-:W-:Y:S01]  /*0ec0*/  ISETP.GT.U32.AND P4, PT, R0.reuse, R14, PT ;  /* 0x0000000e0000720c */ /* 0x040fe20003f84070 */
[----:B------:R-:W-:Y:S02]  /*0ed0*/  IMAD.MOV R17, RZ, RZ, -R17 ;  /* 0x000000ffff117224 */ /* 0x000fe400078e0a11 */
[----:B------:R-:W-:Y:S01]  /*0ee0*/  @!P2 IMAD.MOV R9, RZ, RZ, -R9 ;  /* 0x000000ffff09a224 */ /* 0x000fe200078e0a09 */
[C---:B------:R-:W-:Y:S01]  /*0ef0*/  ISETP.GT.U32.AND P2, PT, R0.reuse, R15, PT ;  /* 0x0000000f0000720c */ /* 0x040fe20003f44070 */
[----:B------:R-:W-:-:S02]  /*0f00*/  IMAD R17, R0, R17, R19 ;  /* 0x0000001100117224 */ /* 0x000fc400078e0213 */
[----:B------:R-:W-:Y:S02]  /*0f10*/  IMAD.MOV.U32 R19, RZ, RZ, R18 ;  /* 0x000000ffff137224 */ /* 0x000fe400078e0012 */
[--C-:B------:R-:W-:Y:S02]  /*0f20*/  @!P6 IMAD.IADD R16, R16, 0x1, -R0.reuse ;  /* 0x000000011010e824 */ /* 0x100fe400078e0a00 */
[----:B------:R-:W-:Y:S02]  /*0f30*/  IMAD.HI.U32 R18, R6, R19, RZ ;  /* 0x0000001306127227 */ /* 0x000fe400078e00ff */
[----:B------:R-:W-:Y:S02]  /*0f40*/  @!P4 IADD3 R14, PT, PT, R14, -R0, RZ ;  /* 0x800000000e0ec210 */ /* 0x000fe40007ffe0ff */
[----:B------:R-:W-:Y:S01]  /*0f50*/  ISETP.GT.U32.AND P6, PT, R0, R16, PT ;  /* 0x000000100000720c */ /* 0x000fe20003fc4070 */
[----:B------:R-:W-:Y:S01]  /*0f60*/  @!P0 IMAD.IADD R13, R13, 0x1, -R0 ;  /* 0x000000010d0d8824 */ /* 0x000fe200078e0a00 */
[----:B------:R-:W-:Y:S01]  /*0f70*/  ISETP.GE.AND P0, PT, R22, RZ, PT ;  /* 0x000000ff1600720c */ /* 0x000fe20003f06270 */
[----:B------:R-:W-:Y:S01]  /*0f80*/  VIADD R22, R4, 0x1a0 ;  /* 0x000001a004167836 */ /* 0x000fe20000000000 */
[----:B------:R-:W-:Y:S01]  /*0f90*/  ISETP.GE.AND P4, PT, R23, RZ, PT ;  /* 0x000000ff1700720c */ /* 0x000fe20003f86270 */
[----:B------:R-:W-:-:S02]  /*0fa0*/  IMAD.MOV R18, RZ, RZ, -R18 ;  /* 0x000000ffff127224 */ /* 0x000fc400078e0a12 */
[--C-:B------:R-:W-:Y:S01]  /*0fb0*/  @!P2 IMAD.IADD R15, R15, 0x1, -R0.reuse ;  /* 0x000000010f0fa824 */ /* 0x100fe200078e0a00 */
[C---:B------:R-:W-:Y:S01]  /*0fc0*/  ISETP.GT.U32.AND P2, PT, R0.reuse, R14, PT ;  /* 0x0000000e0000720c */ /* 0x040fe20003f44070 */
[----:B------:R-:W-:Y:S01]  /*0fd0*/  @!P1 IMAD.MOV R13, RZ, RZ, -R13 ;  /* 0x000000ffff0d9224 */ /* 0x000fe200078e0a0d */
[----:B------:R-:W-:Y:S01]  /*0fe0*/  IABS R21, R22 ;  /* 0x0000001600157213 */ /* 0x000fe20000000000 */
[C---:B------:R-:W-:Y:S01]  /*0ff0*/  IMAD R18, R0.reuse, R18, R19 ;  /* 0x0000001200127224 */ /* 0x040fe200078e0213 */
[----:B------:R-:W-:Y:S01]  /*1000*/  ISETP.GT.U32.AND P1, PT, R0, R17, PT ;  /* 0x000000110000720c */ /* 0x000fe20003f24070 */
[----:B------:R-:W-:Y:S02]  /*1010*/  @!P6 IMAD.IADD R16, R16, 0x1, -R0 ;  /* 0x000000011010e824 */ /* 0x000fe400078e0a00 */
[----:B------:R-:W-:Y:S01]  /*1020*/  IMAD.HI.U32 R19, R6, R21, RZ ;  /* 0x0000001506137227 */ /* 0x000fe200078e00ff */
[----:B------:R-:W-:-:S03]  /*1030*/  ISETP.GT.U32.AND P6, PT, R0, R18, PT ;  /* 0x000000120000720c */ /* 0x000fc60003fc4070 */
[----:B------:R-:W-:Y:S02]  /*1040*/  IMAD.MOV R19, RZ, RZ, -R19 ;  /* 0x000000ffff137224 */ /* 0x000fe400078e0a13 */
[--C-:B------:R-:W-:Y:S01]  /*1050*/  @!P2 IMAD.IADD R14, R14, 0x1, -R0.reuse ;  /* 0x000000010e0ea824 */ /* 0x100fe200078e0a00 */
[----:B------:R-:W-:Y:S01]  /*1060*/  ISETP.GE.AND P2, PT, R24, RZ, PT ;  /* 0x000000ff1800720c */ /* 0x000fe20003f46270 */
[----:B------:R-:W-:Y:S01]  /*1070*/  IMAD R19, R0, R19, R21 ;  /* 0x0000001300137224 */ /* 0x000fe200078e0215 */
[----:B------:R-:W-:Y:S01]  /*1080*/  IADD3 R24, PT, PT, R4, 0x198, RZ ;  /* 0x0000019804187810 */ /* 0x000fe20007ffe0ff */
[----:B------:R-:W-:Y:S01]  /*1090*/  @!P1 IMAD.IADD R17, R17, 0x1, -R0 ;  /* 0x0000000111119824 */ /* 0x000fe200078e0a00 */
[----:B------:R-:W-:Y:S01]  /*10a0*/  ISETP.GE.AND P1, PT, R22, RZ, PT ;  /* 0x000000ff1600720c */ /* 0x000fe20003f26270 */
[----:B------:R-:W-:Y:S01]  /*10b0*/  @!P5 IMAD.MOV R12, RZ, RZ, -R12 ;  /* 0x000000ffff0cd224 */ /* 0x000fe200078e0a0c */
[----:B------:R-:W-:Y:S01]  /*10c0*/  ISETP.GT.U32.AND P5, PT, R0, R15, PT ;  /* 0x0000000f0000720c */ /* 0x000fe20003fa4070 */
[----:B------:R-:W-:Y:S01]  /*10d0*/  @!P6 IMAD.IADD R18, R18, 0x1, -R0 ;  /* 0x000000011212e824 */ /* 0x000fe200078e0a00 */
[C---:B------:R-:W-:Y:S01]  /*10e0*/  ISETP.GT.U32.AND P6, PT, R0.reuse, R17, PT ;  /* 0x000000110000720c */ /* 0x040fe20003fc4070 */
[----:B------:R-:W-:Y:S01]  /*10f0*/  @!P3 IMAD.MOV R14, RZ, RZ, -R14 ;  /* 0x000000ffff0eb224 */ /* 0x000fe200078e0a0e */
[----:B------:R-:W-:Y:S01]  /*1100*/  ISETP.GT.U32.AND P3, PT, R0, R19, PT ;  /* 0x000000130000720c */ /* 0x000fe20003f64070 */
[C---:B------:R-:W-:Y:S01]  /*1110*/  VIADD R28, R4.reuse, 0x188 ;  /* 0x00000188041c7836 */ /* 0x040fe20000000000 */
[----:B------:R-:W-:Y:S01]  /*1120*/  IABS R23, R24 ;  /* 0x0000001800177213 */ /* 0x000fe20000000000 */
[----:B------:R-:W-:-:S02]  /*1130*/  VIADD R26, R4, 0x190 ;  /* 0x00000190041a7836 */ /* 0x000fc40000000000 */
[----:B------:R-:W-:Y:S01]  /*1140*/  @!P4 IMAD.MOV R16, RZ, RZ, -R16 ;  /* 0x000000ffff10c224 */ /* 0x000fe200078e0a10 */
[----:B------:R-:W-:Y:S01]  /*1150*/  IABS R27, R28 ;  /* 0x0000001c001b7213 */ /* 0x000fe20000000000 */
[----:B------:R-:W-:Y:S01]  /*1160*/  VIADD R32, R4, 0x168 ;  /* 0x0000016804207836 */ /* 0x000fe20000000000 */
[----:B------:R-:W-:Y:S01]  /*1170*/  IABS R25, R26 ;  /* 0x0000001a00197213 */ /* 0x000fe20000000000 */
[--C-:B------:R-:W-:Y:S01]  /*1180*/  @!P5 IMAD.IADD R15, R15, 0x1, -R0.reuse ;  /* 0x000000010f0fd824 */ /* 0x100fe200078e0a00 */
[----:B------:R-:W-:Y:S01]  /*1190*/  ISETP.GE.AND P5, PT, R20, RZ, PT ;  /* 0x000000ff1400720c */ /* 0x000fe20003fa6270 */
[--C-:B------:R-:W-:Y:S01]  /*11a0*/  @!P6 IMAD.IADD R17, R17, 0x1, -R0.reuse ;  /* 0x000000011111e824 */ /* 0x100fe200078e0a00 */
[----:B------:R-:W-:Y:S01]  /*11b0*/  ISETP.GE.AND P4, PT, R24, RZ, PT ;  /* 0x000000ff1800720c */ /* 0x000fe20003f86270 */
[----:B------:R-:W-:Y:S01]  /*11c0*/  @!P3 IMAD.IADD R19, R19, 0x1, -R0 ;  /* 0x000000011313b824 */ /* 0x000fe200078e0a00 */
[----:B------:R-:W-:Y:S01]  /*11d0*/  IABS R31, R32 ;  /* 0x00000020001f7213 */ /* 0x000fe20000000000 */
[----:B------:R-:W-:Y:S01]  /*11e0*/  IMAD.HI.U32 R20, R6, R23, RZ ;  /* 0x0000001706147227 */ /* 0x000fe200078e00ff */
[----:B------:R-:W-:-:S02]  /*11f0*/  ISETP.GE.AND P3, PT, R28, RZ, PT ;  /* 0x000000ff1c00720c */ /* 0x000fc40003f66270 */
[----:B------:R-:W-:Y:S01]  /*1200*/  IADD3 R28, PT, PT, R4, 0x178, RZ ;  /* 0x00000178041c7810 */ /* 0x000fe20007ffe0ff */
[----:B------:R-:W-:Y:S01]  /*1210*/  @!P2 IMAD.MOV R17, RZ, RZ, -R17 ;  /* 0x000000ffff11a224 */ /* 0x000fe200078e0a11 */
[----:B------:R-:W-:Y:S01]  /*1220*/  ISETP.GT.U32.AND P2, PT, R0, R19, PT ;  /* 0x000000130000720c */ /* 0x000fe20003f44070 */
[----:B------:R-:W-:Y:S01]  /*1230*/  IMAD.HI.U32 R22, R6, R27, RZ ;  /* 0x0000001b06167227 */ /* 0x000fe200078e00ff */
[----:B------:R-:W-:-:S03]  /*1240*/  IADD3 R20, PT, PT, -R20, RZ, RZ ;  /* 0x000000ff14147210 */ /* 0x000fc60007ffe1ff */
[----:B------:R-:W-:Y:S01]  /*1250*/  @!P0 IMAD.MOV R15, RZ, RZ, -R15 ;  /* 0x000000ffff0f8224 */ /* 0x000fe200078e0a0f */
[C---:B------:R-:W-:Y:S01]  /*1260*/  ISETP.GT.U32.AND P0, PT, R0.reuse, R18, PT ;  /* 0x000000120000720c */ /* 0x040fe20003f04070 */
[----:B------:R-:W-:Y:S02]  /*1270*/  IMAD.MOV R22, RZ, RZ, -R22 ;  /* 0x000000ffff167224 */ /* 0x000fe400078e0a16 */
[----:B------:R-:W-:Y:S02]  /*1280*/  IMAD R20, R0, R20, R23 ;  /* 0x0000001400147224 */ /* 0x000fe400078e0217 */
[----:B------:R-:W-:-:S03]  /*1290*/  IMAD.HI.U32 R21, R6, R25, RZ ;  /* 0x0000001906157227 */ /* 0x000fc600078e00ff */
[C---:B------:R-:W-:Y:S01]  /*12a0*/  ISETP.GT.U32.AND P6, PT, R0.reuse, R20, PT ;  /* 0x000000140000720c */ /* 0x040fe20003fc4070 */
[C---:B------:R-:W-:Y:S01]  /*12b0*/  IMAD R22, R0.reuse, R22, R27 ;  /* 0x0000001600167224 */ /* 0x040fe200078e021b */
[----:B------:R-:W-:Y:S01]  /*12c0*/  IABS R27, R28 ;  /* 0x0000001c001b7213 */ /* 0x000fe20000000000 */
[----:B------:R-:W-:Y:S02]  /*12d0*/  IMAD.MOV R21, RZ, RZ, -R21 ;  /* 0x000000ffff157224 */ /* 0x000fe400078e0a15 */
[--C-:B------:R-:W-:Y:S01]  /*12e0*/  @!P2 IMAD.IADD R19, R19, 0x1, -R0.reuse ;  /* 0x000000011313a824 */ /* 0x100fe200078e0a00 */
[----:B------:R-:W-:Y:S01]  /*12f0*/  ISETP.GT.U32.AND P2, PT, R0, R22, PT ;  /* 0x000000160000720c */ /* 0x000fe20003f44070 */
[----:B------:R-:W-:Y:S01]  /*1300*/  @!P0 IMAD.IADD R18, R18, 0x1, -R0 ;  /* 0x0000000112128824 */ /* 0x000fe200078e0a00 */
[----:B------:R-:W-:Y:S01]  /*1310*/  ISETP.GE.AND P0, PT, R26, RZ, PT ;  /* 0x000000ff1a00720c */ /* 0x000fe20003f06270 */
[----:B------:R-:W-:Y:S02]  /*1320*/  IMAD R21, R0, R21, R25 ;  /* 0x0000001500157224 */ /* 0x000fe400078e0219 */
[----:B------:R-:W-:-:S02]  /*1330*/  VIADD R24, R4, 0x180 ;  /* 0x0000018004187836 */ /* 0x000fc40000000000 */
[----:B------:R-:W-:Y:S01]  /*1340*/  @!P5 IMAD.MOV R18, RZ, RZ, -R18 ;  /* 0x000000ffff12d224 */ /* 0x000fe200078e0a12 */
[----:B------:R-:W-:Y:S01]  /*1350*/  ISETP.GT.U32.AND P5, PT, R0, R21, PT ;  /* 0x000000150000720c */ /* 0x000fe20003fa4070 */
[----:B------:R-:W-:Y:S01]  /*1360*/  @!P6 IMAD.IADD R20, R20, 0x1, -R0 ;  /* 0x000000011414e824 */ /* 0x000fe200078e0a00 */
[----:B------:R-:W-:Y:S01]  /*1370*/  IABS R25, R24 ;  /* 0x0000001800197213 */ /* 0x000fe20000000000 */
[----:B------:R-:W-:-:S03]  /*1380*/  IMAD.HI.U32 R26, R6, R31, RZ ;  /* 0x0000001f061a7227 */ /* 0x000fc600078e00ff */
[----:B------:R-:W-:Y:S01]  /*1390*/  ISETP.GT.U32.AND P6, PT, R0, R20, PT ;  /* 0x000000140000720c */ /* 0x000fe20003fc4070 */
[----:B------:R-:W-:Y:S02]  /*13a0*/  @!P2 IMAD.IADD R22, R22, 0x1, -R0 ;  /* 0x000000011616a824 */ /* 0x000fe400078e0a00 */
[----:B------:R-:W-:-:S03]  /*13b0*/  IMAD.HI.U32 R23, R6, R25, RZ ;  /* 0x0000001906177227 */ /* 0x000fc600078e00ff */
[C---:B------:R-:W-:Y:S01]  /*13c0*/  ISETP.GT.U32.AND P2, PT, R0.reuse, R22, PT ;  /* 0x000000160000720c */ /* 0x040fe20003f44070 */
[----:B------:R-:W-:Y:S01]  /*13d0*/  IMAD.MOV R23, RZ, RZ, -R23 ;  /* 0x000000ffff177224 */ /* 0x000fe200078e0a17 */
[----:B------:R-:W-:Y:S01]  /*13e0*/  @!P5 IADD3 R21, PT, PT, R21, -R0, RZ ;  /* 0x800000001515d210 */ /* 0x000fe20007ffe0ff */
[----:B------:R-:W-:Y:S02]  /*13f0*/  @!P1 IMAD.MOV R19, RZ, RZ, -R19 ;  /* 0x000000ffff139224 */ /* 0x000fe400078e0a13 */
[C---:B------:R-:W-:Y:S01]  /*1400*/  IMAD R23, R0.reuse, R23, R25 ;  /* 0x0000001700177224 */ /* 0x040fe200078e0219 */
[----:B------:R-:W-:Y:S01]  /*1410*/  ISETP.GT.U32.AND P1, PT, R0, R21, PT ;  /* 0x000000150000720c */ /* 0x000fe20003f24070 */
[----:B------:R-:W-:Y:S02]  /*1420*/  IMAD.MOV R26, RZ, RZ, -R26 ;  /* 0x000000ffff1a7224 */ /* 0x000fe400078e0a1a */
[----:B------:R-:W-:Y:S01]  /*1430*/  @!P6 IMAD.IADD R20, R20, 0x1, -R0 ;  /* 0x000000011414e824 */ /* 0x000fe200078e0a00 */
[C---:B------:R-:W-:Y:S01]  /*1440*/  ISETP.GT.U32.AND P5, PT, R0.reuse, R23, PT ;  /* 0x000000170000720c */ /* 0x040fe20003fa4070 */
[----:B------:R-:W-:Y:S01]  /*1450*/  IMAD R26, R0, R26, R31 ;  /* 0x0000001a001a7224 */ /* 0x000fe200078e021f */
[----:B------:R-:W-:Y:S01]  /*1460*/  ISETP.GE.AND P6, PT, R24, RZ, PT ;  /* 0x000000ff1800720c */ /* 0x000fe20003fc6270 */
[----:B------:R-:W-:-:S04]  /*1470*/  IMAD.HI.U32 R24, R6, R27, RZ ;  /* 0x0000001b06187227 */ /* 0x000fc800078e00ff */
[----:B------:R-:W-:Y:S02]  /*1480*/  @!P2 IMAD.IADD R22, R22, 0x1, -R0 ;  /* 0x000000011616a824 */ /* 0x000fe400078e0a00 */
[----:B------:R-:W-:Y:S01]  /*1490*/  VIADD R30, R4, 0x170 ;  /* 0x00000170041e7836 */ /* 0x000fe20000000000 */
[----:B------:R-:W-:Y:S01]  /*14a0*/  @!P1 IADD3 R21, PT, PT, R21, -R0, RZ ;  /* 0x8000000015159210 */ /* 0x000fe20007ffe0ff */
[----:B------:R-:W-:Y:S02]  /*14b0*/  IMAD.MOV R24, RZ, RZ, -R24 ;  /* 0x000000ffff187224 */ /* 0x000fe400078e0a18 */
[----:B------:R-:W-:Y:S01]  /*14c0*/  @!P3 IMAD.MOV R22, RZ, RZ, -R22 ;  /* 0x000000ffff16b224 */ /* 0x000fe200078e0a16 */
[C---:B------:R-:W-:Y:S01]  /*14d0*/  ISETP.GT.U32.AND P3, PT, R0.reuse, R26, PT ;  /* 0x0000001a0000720c */ /* 0x040fe20003f64070 */
[----:B------:R-:W-:Y:S01]  /*14e0*/  IMAD R24, R0, R24, R27 ;  /* 0x0000001800187224 */ /* 0x000fe200078e021b */
[----:B------:R-:W-:Y:S01]  /*14f0*/  IABS R29, R30 ;  /* 0x0000001e001d7213 */ /* 0x000fe20000000000 */
[----:B------:R-:W-:-:S02]  /*1500*/  @!P5 IMAD.IADD R23, R23, 0x1, -R0 ;  /* 0x000000011717d824 */ /* 0x000fc400078e0a00 */
[----:B------:R-:W-:Y:S01]  /*1510*/  @!P0 IMAD.MOV R21, RZ, RZ, -R21 ;  /* 0x000000ffff158224 */ /* 0x000fe200078e0a15 */
[----:B------:R-:W-:Y:S01]  /*1520*/  ISETP.GT.U32.AND P1, PT, R0, R24, PT ;  /* 0x000000180000720c */ /* 0x000fe20003f24070 */
[----:B------:R-:W-:Y:S01]  /*1530*/  IMAD.HI.U32 R25, R6, R29, RZ ;  /* 0x0000001d06197227 */ /* 0x000fe200078e00ff */
[----:B------:R-:W-:Y:S02]  /*1540*/  ISETP.GE.AND P0, PT, R30, RZ, PT ;  /* 0x000000ff1e00720c */ /* 0x000fe40003f06270 */
[----:B------:R-:W-:Y:S01]  /*1550*/  ISETP.GT.U32.AND P5, PT, R0, R23, PT ;  /* 0x000000170000720c */ /* 0x000fe20003fa4070 */
[C---:B------:R-:W-:Y:S02]  /*1560*/  VIADD R30, R4.reuse, 0x158 ;  /* 0x00000158041e7836 */ /* 0x040fe40000000000 */
[----:B------:R-:W-:Y:S02]  /*1570*/  IMAD.MOV R25, RZ, RZ, -R25 ;  /* 0x000000ffff197224 */ /* 0x000fe400078e0a19 */
[----:B------:R-:W-:Y:S01]  /*1580*/  VIADD R34, R4, 0x160 ;  /* 0x0000016004227836 */ /* 0x000fe20000000000 */
[----:B------:R-:W-:Y:S01]  /*1590*/  IABS R31, R30 ;  /* 0x0000001e001f7213 */ /* 0x000fe20000000000 */
[----:B------:R-:W-:-:S02]  /*15a0*/  @!P3 IMAD.IADD R26, R26, 0x1, -R0 ;  /* 0x000000011a1ab824 */ /* 0x000fc400078e0a00 */
[----:B------:R-:W-:Y:S01]  /*15b0*/  IMAD R25, R0, R25, R29 ;  /* 0x0000001900197224 */ /* 0x000fe200078e021d */
[----:B------:R-:W-:Y:S01]  /*15c0*/  IABS R29, R34 ;  /* 0x00000022001d7213 */ /* 0x000fe20000000000 */
[----:B------:R-:W-:Y:S01]  /*15d0*/  @!P4 IMAD.MOV R20, RZ, RZ, -R20 ;  /* 0x000000ffff14c224 */ /* 0x000fe200078e0a14 */
[----:B------:R-:W-:Y:S01]  /*15e0*/  ISETP.GE.AND P4, PT, R28, RZ, PT ;  /* 0x000000ff1c00720c */ /* 0x000fe20003f86270 */
[----:B------:R-:W-:Y:S01]  /*15f0*/  IMAD.HI.U32 R28, R6, R31, RZ ;  /* 0x0000001f061c7227 */ /* 0x000fe200078e00ff */
[C---:B------:R-:W-:Y:S02]  /*1600*/  ISETP.GT.U32.AND P3, PT, R0.reuse, R26, PT ;  /* 0x0000001a0000720c */ /* 0x040fe40003f64070 */
[----:B------:R-:W-:Y:S01]  /*1610*/  ISETP.GT.U32.AND P2, PT, R0, R25, PT ;  /* 0x000000190000720c */ /* 0x000fe20003f44070 */
[----:B------:R-:W-:-:S04]  /*1620*/  IMAD.HI.U32 R27, R6, R29, RZ ;  /* 0x0000001d061b7227 */ /* 0x000fc800078e00ff */
[--C-:B------:R-:W-:Y:S02]  /*1630*/  @!P1 IMAD.IADD R24, R24, 0x1, -R0.reuse ;  /* 0x0000000118189824 */ /* 0x100fe400078e0a00 */
[----:B------:R-:W-:Y:S01]  /*1640*/  @!P5 IMAD.IADD R23, R23, 0x1, -R0 ;  /* 0x000000011717d824 */ /* 0x000fe200078e0a00 */
[----:B------:R-:W-:Y:S01]  /*1650*/  ISETP.GE.AND P5, PT, R32, RZ, PT ;  /* 0x000000ff2000720c */ /* 0x000fe20003fa6270 */
[----:B------:R-:W-:Y:S01]  /*1660*/  IMAD.MOV R28, RZ, RZ, -R28 ;  /* 0x000000ffff1c7224 */ /* 0x000fe200078e0a1c */
[----:B------:R-:W-:Y:S01]  /*1670*/  ISETP.GT.U32.AND P1, PT, R0, R24, PT ;  /* 0x000000180000720c */ /* 0x000fe20003f24070 */
[----:B------:R-:W-:Y:S02]  /*1680*/  VIADD R32, R4, 0x150 ;  /* 0x0000015004207836 */ /* 0x000fe40000000000 */
[----:B------:R-:W-:Y:S01]  /*1690*/  IMAD.MOV R27, RZ, RZ, -R27 ;  /* 0x000000ffff1b7224 */ /* 0x000fe200078e0a1b */
[----:B------:R-:W-:Y:S01]  /*16a0*/  @!P2 IADD3 R25, PT, PT, R25, -R0, RZ ;  /* 0x800000001919a210 */ /* 0x000fe20007ffe0ff */
[C---:B------:R-:W-:Y:S01]  /*16b0*/  IMAD R28, R0.reuse, R28, R31 ;  /* 0x0000001c001c7224 */ /* 0x040fe200078e021f */
[----:B------:R-:W-:Y:S01]  /*16c0*/  IABS R33, R32 ;  /* 0x0000002000217213 */ /* 0x000fe20000000000 */
[C---:B------:R-:W-:Y:S01]  /*16d0*/  IMAD R27, R0.reuse, R27, R29 ;  /* 0x0000001b001b7224 */ /* 0x040fe200078e021d */
[----:B------:R-:W-:Y:S01]  /*16e0*/  ISETP.GT.U32.AND P2, PT, R0, R25, PT ;  /* 0x000000190000720c */ /* 0x000fe20003f44070 */
[----:B------:R-:W-:Y:S01]  /*16f0*/  @!P3 IMAD.IADD R26, R26, 0x1, -R0 ;  /* 0x000000011a1ab824 */ /* 0x000fe200078e0a00 */
[C---:B------:R-:W-:Y:S01]  /*1700*/  ISETP.GT.U32.AND P3, PT, R0.reuse, R28, PT ;  /* 0x0000001c0000720c */ /* 0x040fe20003f64070 */
[----:B------:R-:W-:Y:S01]  /*1710*/  @!P6 IMAD.MOV R23, RZ, RZ, -R23 ;  /* 0x000000ffff17e224 */ /* 0x000fe200078e0a17 */
[----:B------:R-:W-:Y:S01]  /*1720*/  ISETP.GT.U32.AND P6, PT, R0, R27, PT ;  /* 0x0000001b0000720c */ /* 0x000fe20003fc4070 */
[----:B------:R-:W-:-:S04]  /*1730*/  IMAD.HI.U32 R29, R6, R33, RZ ;  /* 0x00000021061d7227 */ /* 0x000fc800078e00ff */
[----:B------:R-:W-:Y:S02]  /*1740*/  IMAD.MOV R29, RZ, RZ, -R29 ;  /* 0x000000ffff1d7224 */ /* 0x000fe400078e0a1d */
[--C-:B------:R-:W-:Y:S01]  /*1750*/  @!P1 IMAD.IADD R24, R24, 0x1, -R0.reuse ;  /* 0x0000000118189824 */ /* 0x100fe200078e0a00 */
[----:B------:R-:W-:Y:S01]  /*1760*/  ISETP.GE.AND P1, PT, R34, RZ, PT ;  /* 0x000000ff2200720c */ /* 0x000fe20003f26270 */
[----:B------:R-:W-:Y:S02]  /*1770*/  VIADD R34, R4, 0x148 ;  /* 0x0000014804227836 */ /* 0x000fe40000000000 */
[----:B------:R-:W-:Y:S02]  /*1780*/  IMAD R29, R0, R29, R33 ;  /* 0x0000001d001d7224 */ /* 0x000fe400078e0221 */
[----:B------:R-:W-:Y:S01]  /*1790*/  @!P3 IMAD.IADD R28, R28, 0x1, -R0 ;  /* 0x000000011c1cb824 */ /* 0x000fe200078e0a00 */
[----:B------:R-:W-:Y:S01]  /*17a0*/  IABS R35, R34 ;  /* 0x0000002200237213 */ /* 0x000fe20000000000 */
[----:B------:R-:W-:Y:S01]  /*17b0*/  @!P5 IMAD.MOV R26, RZ, RZ, -R26 ;  /* 0x000000ffff1ad224 */ /* 0x000fe200078e0a1a */
[----:B------:R-:W-:Y:S01]  /*17c0*/  @!P6 IADD3 R27, PT, PT, R27, -R0, RZ ;  /* 0x800000001b1be210 */ /* 0x000fe20007ffe0ff */
[----:B------:R-:W-:Y:S01]  /*17d0*/  @!P2 IMAD.IADD R25, R25, 0x1, -R0 ;  /* 0x000000011919a824 */ /* 0x000fe200078e0a00 */
[----:B------:R-:W-:Y:S01]  /*17e0*/  ISETP.GT.U32.AND P5, PT, R0, R29, PT ;  /* 0x0000001d0000720c */ /* 0x000fe20003fa4070 */
[----:B------:R-:W-:Y:S01]  /*17f0*/  @!P4 IMAD.MOV R24, RZ, RZ, -R24 ;  /* 0x000000ffff18c224 */ /* 0x000fe200078e0a18 */
[----:B------:R-:W-:Y:S01]  /*1800*/  ISETP.GE.AND P2, PT, R30, RZ, PT ;  /* 0x000000ff1e00720c */ /* 0x000fe20003f46270 */
[----:B------:R-:W-:Y:S01]  /*1810*/  IMAD.HI.U32 R30, R6, R35, RZ ;  /* 0x00000023061e7227 */ /* 0x000fe200078e00ff */
[----:B------:R-:W-:-:S02]  /*1820*/  ISETP.GT.U32.AND P3, PT, R0, R28, PT ;  /* 0x0000001c0000720c */ /* 0x000fc40003f64070 */
[----:B------:R-:W-:Y:S01]  /*1830*/  ISETP.GT.U32.AND P4, PT, R0, R27, PT ;  /* 0x0000001b0000720c */ /* 0x000fe20003f84070 */
[----:B------:R-:W-:Y:S01]  /*1840*/  IMAD.MOV R30, RZ, RZ, -R30 ;  /* 0x000000ffff1e7224 */ /* 0x000fe200078e0a1e */
[----:B------:R-:W-:Y:S01]  /*1850*/  ISETP.GE.AND P6, PT, R32, RZ, PT ;  /* 0x000000ff2000720c */ /* 0x000fe20003fc6270 */
[----:B------:R-:W-:Y:S02]  /*1860*/  VIADD R32, R4, 0x138 ;  /* 0x0000013804207836 */ /* 0x000fe40000000000 */
[----:B------:R-:W-:Y:S02]  /*1870*/  IMAD R30, R0, R30, R35 ;  /* 0x0000001e001e7224 */ /* 0x000fe400078e0223 */
[--C-:B------:R-:W-:Y:S01]  /*1880*/  @!P5 IMAD.IADD R29, R29, 0x1, -R0.reuse ;  /* 0x000000011d1dd824 */ /* 0x100fe200078e0a00 */
[----:B------:R-:W-:Y:S01]  /*1890*/  IABS R35, R32 ;  /* 0x0000002000237213 */ /* 0x000fe20000000000 */
[----:B------:R-:W-:Y:S02]  /*18a0*/  VIADD R31, R4, 0x140 ;  /* 0x00000140041f7836 */ /* 0x000fe40000000000 */
[--C-:B------:R-:W-:Y:S01]  /*18b0*/  @!P3 IMAD.IADD R28, R28, 0x1, -R0.reuse ;  /* 0x000000011c1cb824 */ /* 0x100fe200078e0a00 */
[C---:B------:R-:W-:Y:S01]  /*18c0*/  ISETP.GT.U32.AND P3, PT, R0.reuse, R30, PT ;  /* 0x0000001e0000720c */ /* 0x040fe20003f64070 */
[----:B------:R-:W-:Y:S01]  /*18d0*/  @!P4 IMAD.IADD R27, R27, 0x1, -R0 ;  /* 0x000000011b1bc824 */ /* 0x000fe200078e0a00 */
[----:B------:R-:W-:Y:S01]  /*18e0*/  ISETP.GT.U32.AND P5, PT, R0, R29, PT ;  /* 0x0000001d0000720c */ /* 0x000fe20003fa4070 */
[----:B------:R-:W-:Y:S01]  /*18f0*/  @!P0 IMAD.MOV R25, RZ, RZ, -R25 ;  /* 0x000000ffff198224 */ /* 0x000fe200078e0a19 */
[----:B------:R-:W-:Y:S01]  /*1900*/  IABS R33, R31 ;  /* 0x0000001f00217213 */ /* 0x000fe20000000000 */
[----:B------:R-:W-:Y:S01]  /*1910*/  @!P1 IMAD.MOV R27, RZ, RZ, -R27 ;  /* 0x000000ffff1b9224 */ /* 0x000fe200078e0a1b */
[----:B------:R-:W-:Y:S01]  /*1920*/  ISETP.GE.AND P1, PT, R32, RZ, PT ;  /* 0x000000ff2000720c */ /* 0x000fe20003f26270 */
[----:B------:R-:W-:Y:S01]  /*1930*/  IMAD.HI.U32 R32, R6, R35, RZ ;  /* 0x0000002306207227 */ /* 0x000fe200078e00ff */
[----:B------:R-:W-:-:S02]  /*1940*/  ISETP.GE.AND P0, PT, R34, RZ, PT ;  /* 0x000000ff2200720c */ /* 0x000fc40003f06270 */
[----:B------:R-:W-:Y:S01]  /*1950*/  ISETP.GE.AND P4, PT, R31, RZ, PT ;  /* 0x000000ff1f00720c */ /* 0x000fe20003f86270 */
[----:B------:R-:W-:Y:S01]  /*1960*/  IMAD.HI.U32 R31, R6, R33, RZ ;  /* 0x00000021061f7227 */ /* 0x000fe200078e00ff */
[----:B------:R-:W-:-:S03]  /*1970*/  IADD3 R34, PT, PT, R4, 0x130, RZ ;  /* 0x0000013004227810 */ /* 0x000fc60007ffe0ff */
[----:B------:R-:W-:Y:S01]  /*1980*/  IMAD.MOV R32, RZ, RZ, -R32 ;  /* 0x000000ffff207224 */ /* 0x000fe200078e0a20 */
[----:B------:R-:W-:Y:S01]  /*1990*/  IABS R37, R34 ;  /* 0x0000002200257213 */ /* 0x000fe20000000000 */
[----:B------:R-:W-:Y:S02]  /*19a0*/  IMAD.MOV R31, RZ, RZ, -R31 ;  /* 0x000000ffff1f7224 */ /* 0x000fe400078e0a1f */
[--C-:B------:R-:W-:Y:S02]  /*19b0*/  @!P3 IMAD.IADD R30, R30, 0x1, -R0.reuse ;  /* 0x000000011e1eb824 */ /* 0x100fe400078e0a00 */
[----:B------:R-:W-:Y:S02]  /*19c0*/  @!P5 IMAD.IADD R29, R29, 0x1, -R0 ;  /* 0x000000011d1dd824 */ /* 0x000fe400078e0a00 */
[C---:B------:R-:W-:Y:S01]  /*19d0*/  IMAD R32, R0.reuse, R32, R35 ;  /* 0x0000002000207224 */ /* 0x040fe200078e0223 */
[C---:B------:R-:W-:Y:S01]  /*19e0*/  ISETP.GT.U32.AND P3, PT, R0.reuse, R30, PT ;  /* 0x0000001e0000720c */ /* 0x040fe20003f64070 */
[----:B------:R-:W-:-:S02]  /*19f0*/  IMAD R31, R0, R31, R33 ;  /* 0x0000001f001f7224 */ /* 0x000fc400078e0221 */
[----:B------:R-:W-:-:S03]  /*1a00*/  IMAD.HI.U32 R33, R6, R37, RZ ;  /* 0x0000002506217227 */ /* 0x000fc600078e00ff */
[C---:B------:R-:W-:Y:S01]  /*1a10*/  ISETP.GT.U32.AND P5, PT, R0.reuse, R31, PT ;  /* 0x0000001f0000720c */ /* 0x040fe20003fa4070 */
[----:B------:R-:W-:Y:S01]  /*1a20*/  @!P6 IMAD.MOV R29, RZ, RZ, -R29 ;  /* 0x000000ffff1de224 */ /* 0x000fe200078e0a1d */
[----:B------:R-:W-:Y:S01]  /*1a30*/  ISETP.GT.U32.AND P6, PT, R0, R32, PT ;  /* 0x000000200000720c */ /* 0x000fe20003fc4070 */
[----:B------:R-:W-:Y:S01]  /*1a40*/  VIADD R36, R4, 0x128 ;  /* 0x0000012804247836 */ /* 0x000fe20000000000 */
[----:B------:R-:W-:Y:S01]  /*1a50*/  IADD3 R33, PT, PT, -R33, RZ, RZ ;  /* 0x000000ff21217210 */ /* 0x000fe20007ffe1ff */
[----:B------:R-:W-:Y:S01]  /*1a60*/  @!P2 IMAD.MOV R28, RZ, RZ, -R28 ;  /* 0x000000ffff1ca224 */ /* 0x000fe200078e0a1c */
[----:B------:R-:W-:Y:S01]  /*1a70*/  ISETP.GE.AND P2, PT, R34, RZ, PT ;  /* 0x000000ff2200720c */ /* 0x000fe20003f46270 */
[----:B------:R-:W-:Y:S02]  /*1a80*/  @!P3 IMAD.IADD R30, R30, 0x1, -R0 ;  /* 0x000000011e1eb824 */ /* 0x000fe400078e0a00 */
[----:B------:R-:W-:Y:S01]  /*1a90*/  IMAD R33, R0, R33, R37 ;  /* 0x0000002100217224 */ /* 0x000fe200078e0225 */
[----:B------:R-:W-:Y:S01]  /*1aa0*/  IABS R37, R36 ;  /* 0x0000002400257213 */ /* 0x000fe20000000000 */
[----:B------:R-:W-:-:S02]  /*1ab0*/  VIADD R38, R4, 0x120 ;  /* 0x0000012004267836 */ /* 0x000fc40000000000 */
[--C-:B------:R-:W-:Y:S01]  /*1ac0*/  @!P5 IMAD.IADD R31, R31, 0x1, -R0.reuse ;  /* 0x000000011f1fd824 */ /* 0x100fe200078e0a00 */
[----:B------:R-:W-:Y:S01]  /*1ad0*/  ISETP.GT.U32.AND P3, PT, R0, R33, PT ;  /* 0x000000210000720c */ /* 0x000fe20003f64070 */
[----:B------:R-:W-:Y:S01]  /*1ae0*/  @!P6 IMAD.IADD R32, R32, 0x1, -R0 ;  /* 0x000000012020e824 */ /* 0x000fe200078e0a00 */
[----:B------:R-:W-:Y:S01]  /*1af0*/  IABS R39, R38 ;  /* 0x0000002600277213 */ /* 0x000fe20000000000 */
[----:B------:R-:W-:Y:S01]  /*1b00*/  IMAD.HI.U32 R34, R6, R37, RZ ;  /* 0x0000002506227227 */ /* 0x000fe200078e00ff */
[C---:B------:R-:W-:Y:S02]  /*1b10*/  ISETP.GT.U32.AND P5, PT, R0.reuse, R31, PT ;  /* 0x0000001f0000720c */ /* 0x040fe40003fa4070 */
[----:B------:R-:W-:Y:S01]  /*1b20*/  ISETP.GT.U32.AND P6, PT, R0, R32, PT ;  /* 0x000000200000720c */ /* 0x000fe20003fc4070 */
[----:B------:R-:W-:Y:S01]  /*1b30*/  IMAD.HI.U32 R35, R6, R39, RZ ;  /* 0x0000002706237227 */ /* 0x000fe200078e00ff */
[----:B------:R-:W-:-:S03]  /*1b40*/  IADD3 R34, PT, PT, -R34, RZ, RZ ;  /* 0x000000ff22227210 */ /* 0x000fc60007ffe1ff */
[----:B------:R-:W-:Y:S02]  /*1b50*/  IMAD.MOV R35, RZ, RZ, -R35 ;  /* 0x000000ffff237224 */ /* 0x000fe400078e0a23 */
[--C-:B------:R-:W-:Y:S02]  /*1b60*/  @!P3 IMAD.IADD R33, R33, 0x1, -R0.reuse ;  /* 0x000000012121b824 */ /* 0x100fe400078e0a00 */
[----:B------:R-:W-:Y:S02]  /*1b70*/  IMAD R34, R0, R34, R37 ;  /* 0x0000002200227224 */ /* 0x000fe400078e0225 */
[----:B------:R-:W-:Y:S01]  /*1b80*/  VIADD R37, R4, 0x110 ;  /* 0x0000011004257836 */ /* 0x000fe20000000000 */
[----:B------:R-:W-:Y:S01]  /*1b90*/  ISETP.GT.U32.AND P3, PT, R0, R33, PT ;  /* 0x000000210000720c */ /* 0x000fe20003f64070 */
[----:B------:R-:W-:Y:S01]  /*1ba0*/  @!P6 IMAD.IADD R32, R32, 0x1, -R0 ;  /* 0x000000012020e824 */ /* 0x000fe200078e0a00 */
[----:B------:R-:W-:Y:S01]  /*1bb0*/  ISETP.GT.U32.AND P6, PT, R0, R34, PT ;  /* 0x000000220000720c */ /* 0x000fe20003fc4070 */
[----:B------:R-:W-:Y:S01]  /*1bc0*/  @!P0 IMAD.MOV R30, RZ, RZ, -R30 ;  /* 0x000000ffff1e8224 */ /* 0x000fe200078e0a1e */
[----:B------:R-:W-:Y:S01]  /*1bd0*/  ISETP.GE.AND P0, PT, R36, RZ, PT ;  /* 0x000000ff2400720c */ /* 0x000fe20003f06270 */
[----:B------:R-:W-:Y:S01]  /*1be0*/  IMAD R36, R0, R35, R39 ;  /* 0x0000002300247224 */ /* 0x000fe200078e0227 */
[----:B------:R-:W-:Y:S01]  /*1bf0*/  IABS R39, R37 ;  /* 0x0000002500277213 */ /* 0x000fe20000000000 */
[----:B------:R-:W-:-:S02]  /*1c00*/  VIADD R40, R4, 0x118 ;  /* 0x0000011804287836 */ /* 0x000fc40000000000 */
[--C-:B------:R-:W-:Y:S01]  /*1c10*/  @!P5 IMAD.IADD R31, R31, 0x1, -R0.reuse ;  /* 0x000000011f1fd824 */ /* 0x100fe200078e0a00 */
[----:B------:R-:W-:Y:S01]  /*1c20*/  ISETP.GE.AND P5, PT, R38, RZ, PT ;  /* 0x000000ff2600720c */ /* 0x000fe20003fa6270 */
[----:B------:R-:W-:Y:S01]  /*1c30*/  VIADD R42, R4, 0x100 ;  /* 0x00000100042a7836 */ /* 0x000fe20000000000 */
[----:B------:R-:W-:Y:S01]  /*1c40*/  IABS R41, R40 ;  /* 0x0000002800297213 */ /* 0x000fe20000000000 */
[----:B------:R-:W-:Y:S01]  /*1c50*/  @!P4 IMAD.MOV R31, RZ, RZ, -R31 ;  /* 0x000000ffff1fc224 */ /* 0x000fe200078e0a1f */
[----:B------:R-:W-:Y:S01]  /*1c60*/  @!P3 IADD3 R33, PT, PT, R33, -R0, RZ ;  /* 0x800000002121b210 */ /* 0x000fe20007ffe0ff */
[----:B------:R-:W-:Y:S01]  /*1c70*/  @!P6 IMAD.IADD R34, R34, 0x1, -R0 ;  /* 0x000000012222e824 */ /* 0x000fe200078e0a00 */
[----:B------:R-:W-:Y:S01]  /*1c80*/  ISETP.GE.AND P6, PT, R37, RZ, PT ;  /* 0x000000ff2500720c */ /* 0x000fe20003fc6270 */
[----:B------:R-:W-:Y:S01]  /*1c90*/  IMAD.HI.U32 R37, R6, R39, RZ ;  /* 0x0000002706257227 */ /* 0x000fe200078e00ff */
[C---:B------:R-:W-:Y:S02]  /*1ca0*/  ISETP.GT.U32.AND P4, PT, R0.reuse, R36, PT ;  /* 0x000000240000720c */ /* 0x040fe40003f84070 */
[----:B------:R-:W-:Y:S01]  /*1cb0*/  IABS R49, R42 ;  /* 0x0000002a00317213 */ /* 0x000fe20000000000 */
[----:B------:R-:W-:Y:S01]  /*1cc0*/  @!P2 IMAD.MOV R33, RZ, RZ, -R33 ;  /* 0x000000ffff21a224 */ /* 0x000fe200078e0a21 */
[----:B------:R-:W-:Y:S01]  /*1cd0*/  ISETP.GT.U32.AND P2, PT, R0, R34, PT ;  /* 0x000000220000720c */ /* 0x000fe20003f44070 */
[----:B------:R-:W-:-:S02]  /*1ce0*/  IMAD.MOV R37, RZ, RZ, -R37 ;  /* 0x000000ffff257224 */ /* 0x000fc400078e0a25 */
[----:B------:R-:W-:-:S04]  /*1cf0*/  IMAD.HI.U32 R35, R6, R41, RZ ;  /* 0x0000002906237227 */ /* 0x000fc800078e00ff */
[----:B------:R-:W-:Y:S02]  /*1d00*/  IMAD R37, R0, R37, R39 ;  /* 0x0000002500257224 */ /* 0x000fe400078e0227 */
[----:B------:R-:W-:Y:S02]  /*1d10*/  IMAD.MOV R35, RZ, RZ, -R35 ;  /* 0x000000ffff237224 */ /* 0x000fe400078e0a23 */
[----:B------:R-:W-:Y:S02]  /*1d20*/  @!P4 IMAD.IADD R36, R36, 0x1, -R0 ;  /* 0x000000012424c824 */ /* 0x000fe400078e0a00 */
[----:B------:R-:W-:Y:S01]  /*1d30*/  @!P2 IADD3 R34, PT, PT, R34, -R0, RZ ;  /* 0x800000002222a210 */ /* 0x000fe20007ffe0ff */
[C---:B------:R-:W-:Y:S01]  /*1d40*/  IMAD R35, R0.reuse, R35, R41 ;  /* 0x0000002300237224 */ /* 0x040fe200078e0229 */
[----:B------:R-:W-:Y:S01]  /*1d50*/  ISETP.GT.U32.AND P2, PT, R0, R37, PT ;  /* 0x000000250000720c */ /* 0x000fe20003f44070 */
[----:B------:R-:W-:Y:S01]  /*1d60*/  VIADD R38, R4, 0x108 ;  /* 0x0000010804267836 */ /* 0x000fe20000000000 */
[C---:B------:R-:W-:Y:S01]  /*1d70*/  ISETP.GT.U32.AND P4, PT, R0.reuse, R36, PT ;  /* 0x000000240000720c */ /* 0x040fe20003f84070 */
[----:B------:R-:W-:Y:S01]  /*1d80*/  @!P0 IMAD.MOV R34, RZ, RZ, -R34 ;  /* 0x000000ffff228224 */ /* 0x000fe200078e0a22 */
[----:B------:R-:W-:Y:S01]  /*1d90*/  ISETP.GT.U32.AND P3, PT, R0, R35, PT ;  /* 0x000000230000720c */ /* 0x000fe20003f64070 */
[----:B------:R-:W-:Y:S01]  /*1da0*/  IMAD.HI.U32 R39, R6, R49, RZ ;  /* 0x0000003106277227 */ /* 0x000fe200078e00ff */
[----:B------:R-:W-:-:S03]  /*1db0*/  IABS R41, R38 ;  /* 0x0000002600297213 */ /* 0x000fc60000000000 */
[----:B------:R-:W-:Y:S02]  /*1dc0*/  VIADD R48, R4, 0xf8 ;  /* 0x000000f804307836 */ /* 0x000fe40000000000 */
[----:B------:R-:W-:Y:S02]  /*1dd0*/  IMAD.MOV R39, RZ, RZ, -R39 ;  /* 0x000000ffff277224 */ /* 0x000fe400078e0a27 */
[--C-:B------:R-:W-:Y:S01]  /*1de0*/  @!P2 IMAD.IADD R37, R37, 0x1, -R0.reuse ;  /* 0x000000012525a824 */ /* 0x100fe200078e0a00 */
[----:B------:R-:W-:Y:S01]  /*1df0*/  IABS R51, R48 ;  /* 0x0000003000337213 */ /* 0x000fe20000000000 */
[--C-:B------:R-:W-:Y:S01]  /*1e00*/  @!P4 IMAD.IADD R36, R36, 0x1, -R0.reuse ;  /* 0x000000012424c824 */ /* 0x100fe200078e0a00 */
[----:B------:R-:W-:Y:S01]  /*1e10*/  ISETP.GE.AND P4, PT, R38, RZ, PT ;  /* 0x000000ff2600720c */ /* 0x000fe20003f86270 */
[----:B------:R-:W-:Y:S01]  /*1e20*/  @!P3 IMAD.IADD R35, R35, 0x1, -R0 ;  /* 0x000000012323b824 */ /* 0x000fe200078e0a00 */
[----:B------:R-:W-:Y:S01]  /*1e30*/  ISETP.GT.U32.AND P0, PT, R0, R37, PT ;  /* 0x000000250000720c */ /* 0x000fe20003f04070 */
[----:B------:R-:W-:Y:S01]  /*1e40*/  IMAD.HI.U32 R38, R6, R41, RZ ;  /* 0x0000002906267227 */ /* 0x000fe200078e00ff */
[----:B------:R-:W-:-:S02]  /*1e50*/  ISETP.GE.AND P2, PT, R48, RZ, PT ;  /* 0x000000ff3000720c */ /* 0x000fc40003f46270 */
[C---:B------:R-:W-:Y:S01]  /*1e60*/  ISETP.GT.U32.AND P3, PT, R0.reuse, R35, PT ;  /* 0x000000230000720c */ /* 0x040fe20003f64070 */
[----:B------:R-:W-:Y:S02]  /*1e70*/  IMAD R39, R0, R39, R49 ;  /* 0x0000002700277224 */ /* 0x000fe400078e0231 */
[----:B------:R-:W-:Y:S01]  /*1e80*/  @!P1 IMAD.MOV R32, RZ, RZ, -R32 ;  /* 0x000000ffff209224 */ /* 0x000fe200078e0a20 */
[----:B------:R-:W-:Y:S01]  /*1e90*/  ISETP.GE.AND P1, PT, R40, RZ, PT ;  /* 0x000000ff2800720c */ /* 0x000fe20003f26270 */
[----:B------:R-:W-:Y:S02]  /*1ea0*/  IMAD.MOV R38, RZ, RZ, -R38 ;  /* 0x000000ffff267224 */ /* 0x000fe400078e0a26 */
[----:B------:R-:W-:-:S04]  /*1eb0*/  IMAD.HI.U32 R40, R6, R51, RZ ;  /* 0x0000003306287227 */ /* 0x000fc800078e00ff */
[----:B------:R-:W-:Y:S01]  /*1ec0*/  @!P0 IMAD.IADD R37, R37, 0x1, -R0 ;  /* 0x0000000125258824 */ /* 0x000fe200078e0a00 */
[C---:B------:R-:W-:Y:S01]  /*1ed0*/  ISETP.GT.U32.AND P0, PT, R0.reuse, R39, PT ;  /* 0x000000270000720c */ /* 0x040fe20003f04070 */
[----:B------:R-:W-:Y:S02]  /*1ee0*/  IMAD R38, R0, R38, R41 ;  /* 0x0000002600267224 */ /* 0x000fe400078e0229 */
[----:B------:R-:W-:Y:S02]  /*1ef0*/  IMAD.MOV R40, RZ, RZ, -R40 ;  /* 0x000000ffff287224 */ /* 0x000fe400078e0a28 */
[----:B------:R-:W-:Y:S01]  /*1f00*/  @!P3 IMAD.IADD R35, R35, 0x1, -R0 ;  /* 0x000000012323b824 */ /* 0x000fe200078e0a00 */
[----:B------:R-:W-:Y:S01]  /*1f10*/  ISETP.GE.AND P3, PT, R42, RZ, PT ;  /* 0x000000ff2a00720c */ /* 0x000fe20003f66270 */
[----:B------:R-:W-:Y:S01]  /*1f20*/  @!P5 IMAD.MOV R36, RZ, RZ, -R36 ;  /* 0x000000ffff24d224 */ /* 0x000fe200078e0a24 */
[C---:B------:R-:W-:Y:S01]  /*1f30*/  ISETP.GT.U32.AND P5, PT, R0.reuse, R38, PT ;  /* 0x000000260000720c */ /* 0x040fe20003fa4070 */
[----:B------:R-:W-:-:S02]  /*1f40*/  IMAD R42, R0, R40, R51 ;  /* 0x00000028002a7224 */ /* 0x000fc400078e0233 */
[----:B------:R-:W-:Y:S02]  /*1f50*/  VIADD R40, R4, 0xf0 ;  /* 0x000000f004287836 */ /* 0x000fe40000000000 */
[----:B------:R-:W-:Y:S02]  /*1f60*/  @!P0 IMAD.IADD R39, R39, 0x1, -R0 ;  /* 0x0000000127278824 */ /* 0x000fe400078e0a00 */
[----:B------:R-:W-:Y:S01]  /*1f70*/  @!P1 IMAD.MOV R35, RZ, RZ, -R35 ;  /* 0x000000ffff239224 */ /* 0x000fe200078e0a23 */
[----:B------:R-:W-:Y:S01]  /*1f80*/  IABS R51, R40 ;  /* 0x0000002800337213 */ /* 0x000fe20000000000 */
[----:B------:R-:W-:Y:S01]  /*1f90*/  IMAD.HI.U32 R41, R6, R53, RZ ;  /* 0x0000003506297227 */ /* 0x000fe200078e00ff */
[----:B------:R-:W-:Y:S02]  /*1fa0*/  ISETP.GE.AND P1, PT, R40, RZ, PT ;  /* 0x000000ff2800720c */ /* 0x000fe40003f26270 */
[----:B------:R-:W-:Y:S01]  /*1fb0*/  ISETP.GT.U32.AND P0, PT, R0, R39, PT ;  /* 0x000000270000720c */ /* 0x000fe20003f04070 */
[----:B------:R-:W-:Y:S01]  /*1fc0*/  IMAD.HI.U32 R40, R6, R51, RZ ;  /* 0x0000003306287227 */ /* 0x000fe200078e00ff */
[----:B------:R-:W-:-:S03]  /*1fd0*/  IADD3 R41, PT, PT, -R41, RZ, RZ ;  /* 0x000000ff29297210 */ /* 0x000fc60007ffe1ff */
[----:B------:R-:W-:Y:S02]  /*1fe0*/  @!P5 IMAD.IADD R38, R38, 0x1, -R0 ;  /* 0x000000012626d824 */ /* 0x000fe400078e0a00 */
[----:B------:R-:W-:Y:S02]  /*1ff0*/  IMAD.MOV R40, RZ, RZ, -R40 ;  /* 0x000000ffff287224 */ /* 0x000fe400078e0a28 */
[----:B------:R-:W-:Y:S01]  /*2000*/  @!P6 IMAD.MOV R37, RZ, RZ, -R37 ;  /* 0x000000ffff25e224 */ /* 0x000fe200078e0a25 */
[C---:B------:R-:W-:Y:S01]  /*2010*/  ISETP.GT.U32.AND P5, PT, R0.reuse, R38, PT ;  /* 0x000000260000720c */ /* 0x040fe20003fa4070 */
[C---:B------:R-:W-:Y:S01]  /*2020*/  IMAD R40, R0.reuse, R40, R51 ;  /* 0x0000002800287224 */ /* 0x040fe200078e0233 */
[----:B------:R-:W-:Y:S01]  /*2030*/  ISETP.GT.U32.AND P6, PT, R0, R42, PT ;  /* 0x0000002a0000720c */ /* 0x000fe20003fc4070 */
[----:B------:R-:W-:Y:S02]  /*2040*/  @!P0 IMAD.IADD R39, R39, 0x1, -R0 ;  /* 0x0000000127278824 */ /* 0x000fe400078e0a00 */
[----:B------:R-:W-:Y:S01]  /*2050*/  VIADD R54, R4, 0xe0 ;  /* 0x000000e004367836 */ /* 0x000fe20000000000 */
[----:B------:R-:W-:Y:S01]  /*2060*/  ISETP.GT.U32.AND P0, PT, R0, R40, PT ;  /* 0x000000280000720c */ /* 0x000fe20003f04070 */
[----:B------:R-:W-:-:S02]  /*2070*/  VIADD R56, R4, 0xd8 ;  /* 0x000000d804387836 */ /* 0x000fc40000000000 */
[----:B------:R-:W-:Y:S01]  /*2080*/  IMAD R41, R0, R41, R53 ;  /* 0x0000002900297224 */ /* 0x000fe200078e0235 */
[----:B------:R-:W-:Y:S01]  /*2090*/  IABS R55, R54 ;  /* 0x0000003600377213 */ /* 0x000fe20000000000 */
[----:B------:R-:W-:Y:S01]  /*20a0*/  VIADD R58, R4, 0xc8 ;  /* 0x000000c8043a7836 */ /* 0x000fe20000000000 */
[----:B------:R-:W-:Y:S01]  /*20b0*/  IABS R57, R56 ;  /* 0x0000003800397213 */ /* 0x000fe20000000000 */
[----:B------:R-:W-:Y:S01]  /*20c0*/  @!P5 IMAD.IADD R38, R38, 0x1, -R0 ;  /* 0x000000012626d824 */ /* 0x000fe200078e0a00 */
[----:B------:R-:W-:Y:S01]  /*20d0*/  ISETP.GE.AND P5, PT, R52, RZ, PT ;  /* 0x000000ff3400720c */ /* 0x000fe20003fa6270 */
[----:B------:R-:W-:Y:S02]  /*20e0*/  VIADD R52, R4, 0xd0 ;  /* 0x000000d004347836 */ /* 0x000fe40000000000 */
[----:B------:R-:W-:-:S03]  /*20f0*/  IMAD.HI.U32 R48, R6, R55, RZ ;  /* 0x0000003706307227 */ /* 0x000fc600078e00ff */
[----:B------:R-:W-:Y:S01]  /*2100*/  IABS R53, R52 ;  /* 0x0000003400357213 */ /* 0x000fe20000000000 */
[----:B------:R-:W-:Y:S01]  /*2110*/  @!P6 IMAD.IADD R42, R42, 0x1, -R0 ;  /* 0x000000012a2ae824 */ /* 0x000fe200078e0a00 */
[----:B------:R-:W-:Y:S01]  /*2120*/  ISETP.GT.U32.AND P6, PT, R0, R41, PT ;  /* 0x000000290000720c */ /* 0x000fe20003fc4070 */
[----:B------:R-:W-:-:S04]  /*2130*/  IMAD.HI.U32 R49, R6, R57, RZ ;  /* 0x0000003906317227 */ /* 0x000fc800078e00ff */
[----:B------:R-:W-:Y:S01]  /*2140*/  @!P0 IMAD.IADD R40, R40, 0x1, -R0 ;  /* 0x0000000128288824 */ /* 0x000fe200078e0a00 */
[C---:B------:R-:W-:Y:S01]  /*2150*/  ISETP.GT.U32.AND P0, PT, R0.reuse, R42, PT ;  /* 0x0000002a0000720c */ /* 0x040fe20003f04070 */
[----:B------:R-:W-:Y:S02]  /*2160*/  IMAD.MOV R48, RZ, RZ, -R48 ;  /* 0x000000ffff307224 */ /* 0x000fe400078e0a30 */
[----:B------:R-:W-:Y:S02]  /*2170*/  IMAD.MOV R50, RZ, RZ, -R49 ;  /* 0x000000ffff327224 */ /* 0x000fe400078e0a31 */
[----:B------:R-:W-:Y:S01]  /*2180*/  @!P4 IMAD.MOV R38, RZ, RZ, -R38 ;  /* 0x000000ffff26c224 */ /* 0x000fe200078e0a26 */
[C---:B------:R-:W-:Y:S01]  /*2190*/  ISETP.GT.U32.AND P4, PT, R0.reuse, R40, PT ;  /* 0x000000280000720c */ /* 0x040fe20003f84070 */
[----:B------:R-:W-:Y:S01]  /*21a0*/  IMAD R49, R0, R48, R55 ;  /* 0x0000003000317224 */ /* 0x000fe200078e0237 */
[----:B------:R-:W-:Y:S01]  /*21b0*/  IABS R55, R58 ;  /* 0x0000003a00377213 */ /* 0x000fe20000000000 */
[----:B------:R-:W-:-:S04]  /*21c0*/  IMAD.HI.U32 R48, R6, R53, RZ ;  /* 0x0000003506307227 */ /* 0x000fc800078e00ff */
[----:B------:R-:W-:Y:S02]  /*21d0*/  IMAD.MOV R48, RZ, RZ, -R48 ;  /* 0x000000ffff307224 */ /* 0x000fe400078e0a30 */
[----:B------:R-:W-:Y:S02]  /*21e0*/  @!P6 IMAD.IADD R41, R41, 0x1, -R0 ;  /* 0x000000012929e824 */ /* 0x000fe400078e0a00 */
[----:B------:R-:W-:Y:S01]  /*21f0*/  @!P3 IMAD.MOV R39, RZ, RZ, -R39 ;  /* 0x000000ffff27b224 */ /* 0x000fe200078e0a27 */
[C---:B------:R-:W-:Y:S01]  /*2200*/  ISETP.GT.U32.AND P3, PT, R0.reuse, R49, PT ;  /* 0x000000310000720c */ /* 0x040fe20003f64070 */
[C---:B------:R-:W-:Y:S01]  /*2210*/  IMAD R53, R0.reuse, R48, R53 ;  /* 0x0000003000357224 */ /* 0x040fe200078e0235 */
[C---:B------:R-:W-:Y:S01]  /*2220*/  ISETP.GT.U32.AND P6, PT, R0.reuse, R41, PT ;  /* 0x000000290000720c */ /* 0x040fe20003fc4070 */
[----:B------:R-:W-:Y:S01]  /*2230*/  IMAD R51, R0, R50, R57 ;  /* 0x0000003200337224 */ /* 0x000fe200078e0239 */
[----:B------:R-:W-:Y:S01]  /*2240*/  @!P4 IADD3 R40, PT, PT, R40, -R0, RZ ;  /* 0x800000002828c210 */ /* 0x000fe20007ffe0ff */
[----:B------:R-:W-:Y:S01]  /*2250*/  IMAD.HI.U32 R50, R6, R55, RZ ;  /* 0x0000003706327227 */ /* 0x000fe200078e00ff */
[----:B------:R-:W-:-:S03]  /*2260*/  ISETP.GT.U32.AND P4, PT, R0, R53, PT ;  /* 0x000000350000720c */ /* 0x000fc60003f84070 */
[----:B------:R-:W-:Y:S02]  /*2270*/  IMAD.MOV R50, RZ, RZ, -R50 ;  /* 0x000000ffff327224 */ /* 0x000fe400078e0a32 */
[--C-:B------:R-:W-:Y:S01]  /*2280*/  @!P0 IMAD.IADD R42, R42, 0x1, -R0.reuse ;  /* 0x000000012a2a8824 */ /* 0x100fe200078e0a00 */
[----:B------:R-:W-:Y:S01]  /*2290*/  ISETP.GT.U32.AND P0, PT, R0, R51, PT ;  /* 0x000000330000720c */ /* 0x000fe20003f04070 */
[----:B------:R-:W-:Y:S02]  /*22a0*/  VIADD R60, R4, 0xc0 ;  /* 0x000000c0043c7836 */ /* 0x000fe40000000000 */
[C---:B------:R-:W-:Y:S02]  /*22b0*/  IMAD R55, R0.reuse, R50, R55 ;  /* 0x0000003200377224 */ /* 0x040fe400078e0237 */
[--C-:B------:R-:W-:Y:S01]  /*22c0*/  @!P3 IMAD.IADD R49, R49, 0x1, -R0.reuse ;  /* 0x000000013131b824 */ /* 0x100fe200078e0a00 */
[----:B------:R-:W-:Y:S01]  /*22d0*/  IABS R57, R60 ;  /* 0x0000003c00397213 */ /* 0x000fe20000000000 */
[--C-:B------:R-:W-:Y:S01]  /*22e0*/  @!P6 IMAD.IADD R41, R41, 0x1, -R0.reuse ;  /* 0x000000012929e824 */ /* 0x100fe200078e0a00 */
[----:B------:R-:W-:Y:S01]  /*22f0*/  ISETP.GT.U32.AND P3, PT, R0, R55, PT ;  /* 0x000000370000720c */ /* 0x000fe20003f64070 */
[----:B------:R-:W-:Y:S01]  /*2300*/  @!P4 IMAD.IADD R53, R53, 0x1, -R0 ;  /* 0x000000013535c824 */ /* 0x000fe200078e0a00 */
[----:B------:R-:W-:Y:S01]  /*2310*/  ISETP.GE.AND P6, PT, R54, RZ, PT ;  /* 0x000000ff3600720c */ /* 0x000fe20003fc6270 */
[----:B------:R-:W-:Y:S01]  /*2320*/  VIADD R54, R4, 0xb0 ;  /* 0x000000b004367836 */ /* 0x000fe20000000000 */
[----:B------:R-:W-:Y:S01]  /*2330*/  ISETP.GT.U32.AND P4, PT, R0, R49, PT ;  /* 0x000000310000720c */ /* 0x000fe20003f84070 */
[----:B------:R-:W-:-:S03]  /*2340*/  IMAD.HI.U32 R48, R6, R57, RZ ;  /* 0x0000003906307227 */ /* 0x000fc600078e00ff */
[----:B------:R-:W-:Y:S01]  /*2350*/  IABS R61, R54 ;  /* 0x00000036003d7213 */ /* 0x000fe20000000000 */
[----:B------:R-:W-:Y:S01]  /*2360*/  @!P0 IMAD.IADD R51, R51, 0x1, -R0 ;  /* 0x0000000133338824 */ /* 0x000fe200078e0a00 */
[----:B------:R-:W-:Y:S01]  /*2370*/  ISETP.GE.AND P0, PT, R56, RZ, PT ;  /* 0x000000ff3800720c */ /* 0x000fe20003f06270 */
[----:B------:R-:W-:Y:S02]  /*2380*/  IMAD.HI.U32 R50, R6, R59, RZ ;  /* 0x0000003b06327227 */ /* 0x000fe400078e00ff */
[----:B------:R-:W-:Y:S02]  /*2390*/  @!P3 IADD3 R55, PT, PT, R55, -R0, RZ ;  /* 0x800000003737b210 */ /* 0x000fe40007ffe0ff */
[----:B------:R-:W-:Y:S01]  /*23a0*/  IMAD.MOV R48, RZ, RZ, -R48 ;  /* 0x000000ffff307224 */ /* 0x000fe200078e0a30 */
[----:B------:R-:W-:Y:S01]  /*23b0*/  ISETP.GT.U32.AND P3, PT, R0, R53, PT ;  /* 0x000000350000720c */ /* 0x000fe20003f64070 */
[----:B------:R-:W-:Y:S02]  /*23c0*/  VIADD R56, R4, 0xa8 ;  /* 0x000000a804387836 */ /* 0x000fe40000000000 */
[----:B------:R-:W-:Y:S01]  /*23d0*/  @!P2 IMAD.MOV R42, RZ, RZ, -R42 ;  /* 0x000000ffff2aa224 */ /* 0x000fe200078e0a2a */
[C---:B------:R-:W-:Y:S01]  /*23e0*/  ISETP.GT.U32.AND P2, PT, R0.reuse, R51, PT ;  /* 0x000000330000720c */ /* 0x040fe20003f44070 */
[----:B------:R-:W-:Y:S01]  /*23f0*/  IMAD.MOV R50, RZ, RZ, -R50 ;  /* 0x000000ffff327224 */ /* 0x000fe200078e0a32 */
[----:B------:R-:W-:Y:S01]  /*2400*/  IABS R63, R56 ;  /* 0x00000038003f7213 */ /* 0x000fe20000000000 */
[----:B------:R-:W-:-:S02]  /*2410*/  IMAD R57, R0, R48, R57 ;  /* 0x0000003000397224 */ /* 0x000fc400078e0239 */
[----:B------:R-:W-:-:S04]  /*2420*/  IMAD.HI.U32 R48, R6, R61, RZ ;  /* 0x0000003d06307227 */ /* 0x000fc800078e00ff */
[----:B------:R-:W-:Y:S02]  /*2430*/  IMAD R59, R0, R50, R59 ;  /* 0x00000032003b7224 */ /* 0x000fe400078e023b */
[----:B------:R-:W-:Y:S01]  /*2440*/  @!P4 IMAD.IADD R49, R49, 0x1, -R0 ;  /* 0x000000013131c824 */ /* 0x000fe200078e0a00 */
        /* <DEDUP_REMOVED lines=9> */
[C---:B------:R-:W-:Y:S02]  /*24e0*/  IMAD R63, R0.reuse, R48, R63 ;  /* 0x00000030003f7224 */ /* 0x040fe400078e023f */
[----:B------:R-:W-:Y:S01]  /*24f0*/  @!P0 IMAD.MOV R51, RZ, RZ, -R51 ;  /* 0x000000ffff338224 */ /* 0x000fe200078e0a33 */
[C---:B------:R-:W-:Y:S01]  /*2500*/  ISETP.GT.U32.AND P0, PT, R0.reuse, R61, PT ;  /* 0x0000003d0000720c */ /* 0x040fe20003f04070 */
[----:B------:R-:W-:Y:S01]  /*2510*/  @!P5 IMAD.MOV R41, RZ, RZ, -R41 ;  /* 0x000000ffff29d224 */ /* 0x000fe200078e0a29 */
[C---:B------:R-:W-:Y:S01]  /*2520*/  ISETP.GT.U32.AND P5, PT, R0.reuse, R57, PT ;  /* 0x000000390000720c */ /* 0x040fe20003fa4070 */
[----:B------:R-:W-:Y:S01]  /*2530*/  @!P1 IMAD.MOV R40, RZ, RZ, -R40 ;  /* 0x000000ffff289224 */ /* 0x000fe200078e0a28 */
[C---:B------:R-:W-:Y:S01]  /*2540*/  ISETP.GT.U32.AND P1, PT, R0.reuse, R55, PT ;  /* 0x000000370000720c */ /* 0x040fe20003f24070 */
[----:B------:R-:W-:Y:S01]  /*2550*/  @!P4 IMAD.MOV R53, RZ, RZ, -R53 ;  /* 0x000000ffff35c224 */ /* 0x000fe200078e0a35 */
[----:B------:R-:W-:Y:S01]  /*2560*/  ISETP.GT.U32.AND P4, PT, R0, R63, PT ;  /* 0x0000003f0000720c */ /* 0x000fe20003f84070 */
[----:B------:R-:W-:-:S02]  /*2570*/  VIADD R52, R4, 0xa0 ;  /* 0x000000a004347836 */ /* 0x000fc40000000000 */
[----:B------:R-:W-:Y:S02]  /*2580*/  VIADD R50, R4, 0x98 ;  /* 0x0000009804327836 */ /* 0x000fe40000000000 */
[--C-:B------:R-:W-:Y:S01]  /*2590*/  @!P2 IMAD.IADD R59, R59, 0x1, -R0.reuse ;  /* 0x000000013b3ba824 */ /* 0x100fe200078e0a00 */
[----:B------:R-:W-:Y:S01]  /*25a0*/  IABS R65, R52 ;  /* 0x0000003400417213 */ /* 0x000fe20000000000 */
[--C-:B------:R-:W-:Y:S01]  /*25b0*/  @!P0 IMAD.IADD R61, R61, 0x1, -R0.reuse ;  /* 0x000000013d3d8824 */ /* 0x100fe200078e0a00 */
[----:B------:R-:W-:Y:S01]  /*25c0*/  IABS R67, R50 ;  /* 0x0000003200437213 */ /* 0x000fe20000000000 */
[----:B------:R-:W-:Y:S01]  /*25d0*/  @!P6 IMAD.MOV R49, RZ, RZ, -R49 ;  /* 0x000000ffff31e224 */ /* 0x000fe200078e0a31 */
[----:B------:R-:W-:Y:S01]  /*25e0*/  @!P5 IADD3 R57, PT, PT, R57, -R0, RZ ;  /* 0x800000003939d210 */ /* 0x000fe20007ffe0ff */
[----:B------:R-:W-:Y:S01]  /*25f0*/  IMAD.HI.U32 R48, R6, R65, RZ ;  /* 0x0000004106307227 */ /* 0x000fe200078e00ff */
[C---:B------:R-:W-:Y:S02]  /*2600*/  ISETP.GT.U32.AND P6, PT, R0.reuse, R59, PT ;  /* 0x0000003b0000720c */ /* 0x040fe40003fc4070 */
[----:B------:R-:W-:Y:S01]  /*2610*/  ISETP.GT.U32.AND P2, PT, R0, R57, PT ;  /* 0x000000390000720c */ /* 0x000fe20003f44070 */
[--C-:B------:R-:W-:Y:S01]  /*2620*/  @!P1 IMAD.IADD R55, R55, 0x1, -R0.reuse ;  /* 0x0000000137379824 */ /* 0x100fe200078e0a00 */
[----:B------:R-:W-:Y:S01]  /*2630*/  ISETP.GE.AND P1, PT, R60, RZ, PT ;  /* 0x000000ff3c00720c */ /* 0x000fe20003f26270 */
[----:B------:R-:W-:Y:S01]  /*2640*/  @!P4 IMAD.IADD R63, R63, 0x1, -R0 ;  /* 0x000000013f3fc824 */ /* 0x000fe200078e0a00 */
[----:B------:R-:W-:Y:S01]  /*2650*/  ISETP.GT.U32.AND P4, PT, R0, R61, PT ;  /* 0x0000003d0000720c */ /* 0x000fe20003f84070 */
[----:B------:R-:W-:Y:S01]  /*2660*/  IMAD.MOV R48, RZ, RZ, -R48 ;  /* 0x000000ffff307224 */ /* 0x000fe200078e0a30 */
[----:B------:R-:W-:Y:S01]  /*2670*/  ISETP.GE.AND P0, PT, R50, RZ, PT ;  /* 0x000000ff3200720c */ /* 0x000fe20003f06270 */
[----:B------:R-:W-:Y:S01]  /*2680*/  @!P3 IMAD.MOV R55, RZ, RZ, -R55 ;  /* 0x000000ffff37b224 */ /* 0x000fe200078e0a37 */
[----:B------:R-:W-:Y:S01]  /*2690*/  ISETP.GE.AND P3, PT, R54, RZ, PT ;  /* 0x000000ff3600720c */ /* 0x000fe20003f66270 */
[----:B------:R-:W-:Y:S01]  /*26a0*/  IMAD R65, R0, R48, R65 ;  /* 0x0000003000417224 */ /* 0x000fe200078e0241 */
[----:B------:R-:W-:Y:S01]  /*26b0*/  ISETP.GE.AND P5, PT, R62, RZ, PT ;  /* 0x000000ff3e00720c */ /* 0x000fe20003fa6270 */
[----:B------:R-:W-:-:S02]  /*26c0*/  IMAD.HI.U32 R48, R6, R67, RZ ;  /* 0x0000004306307227 */ /* 0x000fc400078e00ff */
[----:B------:R-:W-:Y:S02]  /*26d0*/  @!P2 IADD3 R57, PT, PT, R57, -R0, RZ ;  /* 0x800000003939a210 */ /* 0x000fe40007ffe0ff */
[----:B------:R-:W-:Y:S01]  /*26e0*/  IMAD.MOV R48, RZ, RZ, -R48 ;  /* 0x000000ffff307224 */ /* 0x000fe200078e0a30 */
[----:B------:R-:W-:Y:S01]  /*26f0*/  ISETP.GE.AND P2, PT, R56, RZ, PT ;  /* 0x000000ff3800720c */ /* 0x000fe20003f46270 */
[----:B------:R-:W-:Y:S01]  /*2700*/  @!P4 IMAD.IADD R61, R61, 0x1, -R0 ;  /* 0x000000013d3dc824 */ /* 0x000fe200078e0a00 */
[C---:B------:R-:W-:Y:S01]  /*2710*/  ISETP.GT.U32.AND P4, PT, R0.reuse, R65, PT ;  /* 0x000000410000720c */ /* 0x040fe20003f84070 */
[C---:B------:R-:W-:Y:S02]  /*2720*/  IMAD R67, R0.reuse, R48, R67 ;  /* 0x0000003000437224 */ /* 0x040fe400078e0243 */
[----:B------:R-:W-:Y:S02]  /*2730*/  @!P3 IMAD.MOV R61, RZ, RZ, -R61 ;  /* 0x000000ffff3db224 */ /* 0x000fe400078e0a3d */
[----:B------:R-:W-:Y:S01]  /*2740*/  @!P1 IMAD.MOV R57, RZ, RZ, -R57 ;  /* 0x000000ffff399224 */ /* 0x000fe200078e0a39 */
[----:B------:R-:W-:Y:S01]  /*2750*/  ISETP.GT.U32.AND P3, PT, R0, R67, PT ;  /* 0x000000430000720c */ /* 0x000fe20003f64070 */
[----:B------:R-:W-:Y:S01]  /*2760*/  VIADD R50, R4, 0x90 ;  /* 0x0000009004327836 */ /* 0x000fe20000000000 */
[----:B------:R-:W-:Y:S01]  /*2770*/  ISETP.GT.U32.AND P1, PT, R0, R63, PT ;  /* 0x0000003f0000720c */ /* 0x000fe20003f24070 */
[----:B------:R-:W-:-:S02]  /*2780*/  VIADD R54, R4, 0x80 ;  /* 0x0000008004367836 */ /* 0x000fc40000000000 */
[--C-:B------:R-:W-:Y:S01]  /*2790*/  @!P6 IMAD.IADD R59, R59, 0x1, -R0.reuse ;  /* 0x000000013b3be824 */ /* 0x100fe200078e0a00 */
[----:B------:R-:W-:Y:S01]  /*27a0*/  IABS R69, R50 ;  /* 0x0000003200457213 */ /* 0x000fe20000000000 */
[----:B------:R-:W-:Y:S01]  /*27b0*/  VIADD R56, R4, 0x78 ;  /* 0x0000007804387836 */ /* 0x000fe20000000000 */
[----:B------:R-:W-:Y:S01]  /*27c0*/  ISETP.GE.AND P6, PT, R52, RZ, PT ;  /* 0x000000ff3400720c */ /* 0x000fe20003fc6270 */
[--C-:B------:R-:W-:Y:S01]  /*27d0*/  @!P4 IMAD.IADD R65, R65, 0x1, -R0.reuse ;  /* 0x000000014141c824 */ /* 0x100fe200078e0a00 */
[----:B------:R-:W-:Y:S01]  /*27e0*/  IADD3 R52, PT, PT, R4, 0x88, RZ ;  /* 0x0000008804347810 */ /* 0x000fe20007ffe0ff */
[----:B------:R-:W-:Y:S01]  /*27f0*/  IMAD.HI.U32 R48, R6, R69, RZ ;  /* 0x0000004506307227 */ /* 0x000fe200078e00ff */
[----:B------:R-:W-:Y:S02]  /*2800*/  IABS R73, R54 ;  /* 0x0000003600497213 */ /* 0x000fe40000000000 */
[----:B------:R-:W-:Y:S01]  /*2810*/  IABS R71, R52 ;  /* 0x0000003400477213 */ /* 0x000fe20000000000 */
[--C-:B------:R-:W-:Y:S01]  /*2820*/  @!P3 IMAD.IADD R67, R67, 0x1, -R0.reuse ;  /* 0x000000014343b824 */ /* 0x100fe200078e0a00 */
[----:B------:R-:W-:Y:S01]  /*2830*/  IABS R75, R56 ;  /* 0x00000038004b7213 */ /* 0x000fe20000000000 */
[----:B------:R-:W-:Y:S01]  /*2840*/  @!P1 IMAD.IADD R63, R63, 0x1, -R0 ;  /* 0x000000013f3f9824 */ /* 0x000fe200078e0a00 */
[----:B------:R-:W-:Y:S01]  /*2850*/  ISETP.GE.AND P1, PT, R52, RZ, PT ;  /* 0x000000ff3400720c */ /* 0x000fe20003f26270 */
[----:B------:R-:W-:Y:S01]  /*2860*/  @!P5 IMAD.MOV R59, RZ, RZ, -R59 ;  /* 0x000000ffff3bd224 */ /* 0x000fe200078e0a3b */
[----:B------:R-:W-:Y:S01]  /*2870*/  IADD3 R52, PT, PT, -R48, RZ, RZ ;  /* 0x000000ff30347210 */ /* 0x000fe20007ffe1ff */
[----:B------:R-:W-:Y:S01]  /*2880*/  IMAD.HI.U32 R48, R6, R73, RZ ;  /* 0x0000004906307227 */ /* 0x000fe200078e00ff */
[----:B------:R-:W-:-:S02]  /*2890*/  ISETP.GT.U32.AND P3, PT, R0, R67, PT ;  /* 0x000000430000720c */ /* 0x000fc40003f64070 */
[C---:B------:R-:W-:Y:S01]  /*28a0*/  ISETP.GT.U32.AND P4, PT, R0.reuse, R65, PT ;  /* 0x000000410000720c */ /* 0x040fe20003f84070 */
[----:B------:R-:W-:Y:S01]  /*28b0*/  IMAD R69, R0, R52, R69 ;  /* 0x0000003400457224 */ /* 0x000fe200078e0245 */
[----:B------:R-:W-:Y:S01]  /*28c0*/  ISETP.GE.AND P5, PT, R50, RZ, PT ;  /* 0x000000ff3200720c */ /* 0x000fe20003fa6270 */
[----:B------:R-:W-:Y:S02]  /*28d0*/  IMAD.MOV R52, RZ, RZ, -R48 ;  /* 0x000000ffff347224 */ /* 0x000fe400078e0a30 */
[----:B------:R-:W-:-:S04]  /*28e0*/  IMAD.HI.U32 R48, R6, R75, RZ ;  /* 0x0000004b06307227 */ /* 0x000fc800078e00ff */
[----:B------:R-:W-:Y:S01]  /*28f0*/  IMAD R73, R0, R52, R73 ;  /* 0x0000003400497224 */ /* 0x000fe200078e0249 */
[----:B------:R-:W-:Y:S01]  /*2900*/  IADD3 R48, PT, PT, -R48, RZ, RZ ;  /* 0x000000ff30307210 */ /* 0x000fe20007ffe1ff */
[----:B------:R-:W-:-:S04]  /*2910*/  IMAD.HI.U32 R50, R6, R71, RZ ;  /* 0x0000004706327227 */ /* 0x000fc800078e00ff */
[----:B------:R-:W-:Y:S01]  /*2920*/  @!P3 IMAD.IADD R67, R67, 0x1, -R0 ;  /* 0x000000014343b824 */ /* 0x000fe200078e0a00 */
[C---:B------:R-:W-:Y:S01]  /*2930*/  ISETP.GT.U32.AND P3, PT, R0.reuse, R73, PT ;  /* 0x000000490000720c */ /* 0x040fe20003f64070 */
[----:B------:R-:W-:Y:S02]  /*2940*/  IMAD.MOV R50, RZ, RZ, -R50 ;  /* 0x000000ffff327224 */ /* 0x000fe400078e0a32 */
[----:B------:R-:W-:Y:S01]  /*2950*/  @!P4 IMAD.IADD R65, R65, 0x1, -R0 ;  /* 0x000000014141c824 */ /* 0x000fe200078e0a00 */
[----:B------:R-:W-:Y:S01]  /*2960*/  @!P0 IADD3 R67, PT, PT, -R67, RZ, RZ ;  /* 0x000000ff43438210 */ /* 0x000fe20007ffe1ff */
[C---:B------:R-:W-:Y:S01]  /*2970*/  IMAD R71, R0.reuse, R50, R71 ;  /* 0x0000003200477224 */ /* 0x040fe200078e0247 */
[C---:B------:R-:W-:Y:S01]  /*2980*/  ISETP.GT.U32.AND P4, PT, R0.reuse, R69, PT ;  /* 0x000000450000720c */ /* 0x040fe20003f84070 */
[----:B------:R-:W-:Y:S02]  /*2990*/  IMAD R75, R0, R48, R75 ;  /* 0x00000030004b7224 */ /* 0x000fe400078e024b */
[----:B------:R-:W-:-:S02]  /*29a0*/  VIADD R58, R4, 0x68 ;  /* 0x00000068043a7836 */ /* 0x000fc40000000000 */
[----:B------:R-:W-:Y:S01]  /*29b0*/  @!P6 IMAD.MOV R65, RZ, RZ, -R65 ;  /* 0x000000ffff41e224 */ /* 0x000fe200078e0a41 */
[C---:B------:R-:W-:Y:S01]  /*29c0*/  ISETP.GT.U32.AND P6, PT, R0.reuse, R71, PT ;  /* 0x000000470000720c */ /* 0x040fe20003fc4070 */
[--C-:B------:R-:W-:Y:S01]  /*29d0*/  @!P3 IMAD.IADD R73, R73, 0x1, -R0.reuse ;  /* 0x000000014949b824 */ /* 0x100fe200078e0a00 */
[----:B------:R-:W-:Y:S01]  /*29e0*/  ISETP.GT.U32.AND P0, PT, R0, R75, PT ;  /* 0x0000004b0000720c */ /* 0x000fe20003f04070 */
[----:B------:R-:W-:Y:S01]  /*29f0*/  @!P2 IMAD.MOV R63, RZ, RZ, -R63 ;  /* 0x000000ffff3fa224 */ /* 0x000fe200078e0a3f */
[----:B------:R-:W-:Y:S01]  /*2a00*/  IABS R79, R58 ;  /* 0x0000003a004f7213 */ /* 0x000fe20000000000 */
[----:B------:R-:W-:Y:S01]  /*2a10*/  VIADD R60, R4, 0x60 ;  /* 0x00000060043c7836 */ /* 0x000fe20000000000 */
[----:B------:R-:W-:Y:S01]  /*2a20*/  ISETP.GT.U32.AND P3, PT, R0, R73, PT ;  /* 0x000000490000720c */ /* 0x000fe20003f64070 */
[----:B------:R-:W-:Y:S01]  /*2a30*/  @!P4 IMAD.IADD R69, R69, 0x1, -R0 ;  /* 0x000000014545c824 */ /* 0x000fe200078e0a00 */
[----:B------:R-:W-:Y:S01]  /*2a40*/  ISETP.GE.AND P2, PT, R54, RZ, PT ;  /* 0x000000ff3600720c */ /* 0x000fe20003f46270 */
[----:B------:R-:W-:Y:S01]  /*2a50*/  IMAD.HI.U32 R50, R6, R79, RZ ;  /* 0x0000004f06327227 */ /* 0x000fe200078e00ff */
[----:B------:R-:W-:-:S02]  /*2a60*/  IABS R81, R60 ;  /* 0x0000003c00517213 */ /* 0x000fc40000000000 */
[----:B------:R-:W-:Y:S01]  /*2a70*/  ISETP.GT.U32.AND P4, PT, R0, R69, PT ;  /* 0x000000450000720c */ /* 0x000fe20003f84070 */
[----:B------:R-:W-:Y:S02]  /*2a80*/  VIADD R54, R4, 0x70 ;  /* 0x0000007004367836 */ /* 0x000fe40000000000 */
[----:B------:R-:W-:Y:S02]  /*2a90*/  IMAD.MOV R50, RZ, RZ, -R50 ;  /* 0x000000ffff327224 */ /* 0x000fe400078e0a32 */
[--C-:B------:R-:W-:Y:S01]  /*2aa0*/  @!P6 IMAD.IADD R71, R71, 0x1, -R0.reuse ;  /* 0x000000014747e824 */ /* 0x100fe200078e0a00 */
[----:B------:R-:W-:Y:S01]  /*2ab0*/  IABS R77, R54 ;  /* 0x00000036004d7213 */ /* 0x000fe20000000000 */
[----:B------:R-:W-:Y:S02]  /*2ac0*/  @!P0 IMAD.IADD R75, R75, 0x1, -R0 ;  /* 0x000000014b4b8824 */ /* 0x000fe400078e0a00 */
[C---:B------:R-:W-:Y:S01]  /*2ad0*/  IMAD R79, R0.reuse, R50, R79 ;  /* 0x00000032004f7224 */ /* 0x040fe200078e024f */
[----:B------:R-:W-:Y:S01]  /*2ae0*/  ISETP.GT.U32.AND P6, PT, R0, R71, PT ;  /* 0x000000470000720c */ /* 0x000fe20003fc4070 */
[----:B------:R-:W-:Y:S01]  /*2af0*/  IMAD.HI.U32 R48, R6, R77, RZ ;  /* 0x0000004d06307227 */ /* 0x000fe200078e00ff */
[----:B------:R-:W-:-:S03]  /*2b00*/  ISETP.GT.U32.AND P0, PT, R0, R75, PT ;  /* 0x0000004b0000720c */ /* 0x000fc60003f04070 */
[----:B------:R-:W-:-:S04]  /*2b10*/  IMAD.HI.U32 R52, R6, R81, RZ ;  /* 0x0000005106347227 */ /* 0x000fc800078e00ff */
[----:B------:R-:W-:Y:S01]  /*2b20*/  @!P3 IMAD.IADD R73, R73, 0x1, -R0 ;  /* 0x000000014949b824 */ /* 0x000fe200078e0a00 */
[C---:B------:R-:W-:Y:S01]  /*2b30*/  ISETP.GT.U32.AND P3, PT, R0.reuse, R79, PT ;  /* 0x0000004f0000720c */ /* 0x040fe20003f64070 */
[----:B------:R-:W-:Y:S02]  /*2b40*/  IMAD.MOV R48, RZ, RZ, -R48 ;  /* 0x000000ffff307224 */ /* 0x000fe400078e0a30 */
[----:B------:R-:W-:Y:S02]  /*2b50*/  IMAD.MOV R52, RZ, RZ, -R52 ;  /* 0x000000ffff347224 */ /* 0x000fe400078e0a34 */
[C---:B------:R-:W-:Y:S02]  /*2b60*/  IMAD R77, R0.reuse, R48, R77 ;  /* 0x00000030004d7224 */ /* 0x040fe400078e024d */
[----:B------:R-:W-:Y:S02]  /*2b70*/  IMAD R81, R0, R52, R81 ;  /* 0x0000003400517224 */ /* 0x000fe400078e0251 */
[----:B------:R-:W-:-:S02]  /*2b80*/  VIADD R62, R4, 0x50 ;  /* 0x00000050043e7836 */ /* 0x000fc40000000000 */
[--C-:B------:R-:W-:Y:S01]  /*2b90*/  @!P4 IMAD.IADD R69, R69, 0x1, -R0.reuse ;  /* 0x000000014545c824 */ /* 0x100fe200078e0a00 */
[----:B------:R-:W-:Y:S01]  /*2ba0*/  ISETP.GE.AND P4, PT, R56, RZ, PT ;  /* 0x000000ff3800720c */ /* 0x000fe20003f86270 */
[--C-:B------:R-:W-:Y:S01]  /*2bb0*/  @!P6 IMAD.IADD R71, R71, 0x1, -R0.reuse ;  /* 0x000000014747e824 */ /* 0x100fe200078e0a00 */
[C---:B------:R-:W-:Y:S01]  /*2bc0*/  ISETP.GT.U32.AND P6, PT, R0.reuse, R77, PT ;  /* 0x0000004d0000720c */ /* 0x040fe20003fc4070 */
[----:B------:R-:W-:Y:S01]  /*2bd0*/  @!P0 IMAD.IADD R75, R75, 0x1, -R0 ;  /* 0x000000014b4b8824 */ /* 0x000fe200078e0a00 */
[----:B------:R-:W-:Y:S01]  /*2be0*/  ISETP.GT.U32.AND P0, PT, R0, R81, PT ;  /* 0x000000510000720c */ /* 0x000fe20003f04070 */
[C---:B------:R-:W-:Y:S01]  /*2bf0*/  VIADD R56, R4.reuse, 0x58 ;  /* 0x0000005804387836 */ /* 0x040fe20000000000 */
[----:B------:R-:W-:Y:S01]  /*2c00*/  IABS R85, R62 ;  /* 0x0000003e00557213 */ /* 0x000fe20000000000 */
[----:B------:R-:W-:Y:S01]  /*2c10*/  @!P5 IMAD.MOV R69, RZ, RZ, -R69 ;  /* 0x000000ffff45d224 */ /* 0x000fe200078e0a45 */
[----:B------:R-:W-:Y:S01]  /*2c20*/  @!P3 IADD3 R79, PT, PT, R79, -R0, RZ ;  /* 0x800000004f4fb210 */ /* 0x000fe20007ffe0ff */
[----:B------:R-:W-:Y:S01]  /*2c30*/  VIADD R66, R4, 0x40 ;  /* 0x0000004004427836 */ /* 0x000fe20000000000 */
[----:B------:R-:W-:Y:S01]  /*2c40*/  IABS R83, R56 ;  /* 0x0000003800537213 */ /* 0x000fe20000000000 */
[----:B------:R-:W-:Y:S01]  /*2c50*/  IMAD.HI.U32 R50, R6, R85, RZ ;  /* 0x0000005506327227 */ /* 0x000fe200078e00ff */
[----:B------:R-:W-:-:S02]  /*2c60*/  ISETP.GT.U32.AND P5, PT, R0, R79, PT ;  /* 0x0000004f0000720c */ /* 0x000fc40003fa4070 */
[----:B------:R-:W-:Y:S01]  /*2c70*/  IABS R89, R66 ;  /* 0x0000004200597213 */ /* 0x000fe20000000000 */
[----:B------:R-:W-:Y:S02]  /*2c80*/  IMAD.MOV R50, RZ, RZ, -R50 ;  /* 0x000000ffff327224 */ /* 0x000fe400078e0a32 */
[----:B------:R-:W-:-:S04]  /*2c90*/  IMAD.HI.U32 R48, R6, R83, RZ ;  /* 0x0000005306307227 */ /* 0x000fc800078e00ff */
[--C-:B------:R-:W-:Y:S01]  /*2ca0*/  @!P6 IMAD.IADD R77, R77, 0x1, -R0.reuse ;  /* 0x000000014d4de824 */ /* 0x100fe200078e0a00 */
[----:B------:R-:W-:Y:S01]  /*2cb0*/  ISETP.GE.AND P6, PT, R54, RZ, PT ;  /* 0x000000ff3600720c */ /* 0x000fe20003fc6270 */
[----:B------:R-:W-:Y:S02]  /*2cc0*/  @!P0 IMAD.IADD R81, R81, 0x1, -R0 ;  /* 0x0000000151518824 */ /* 0x000fe400078e0a00 */
[C---:B------:R-:W-:Y:S01]  /*2cd0*/  IMAD R85, R0.reuse, R50, R85 ;  /* 0x0000003200557224 */ /* 0x040fe200078e0255 */
[C---:B------:R-:W-:Y:S01]  /*2ce0*/  ISETP.GT.U32.AND P3, PT, R0.reuse, R77, PT ;  /* 0x0000004d0000720c */ /* 0x040fe20003f64070 */
[----:B------:R-:W-:Y:S01]  /*2cf0*/  IMAD.MOV R48, RZ, RZ, -R48 ;  /* 0x000000ffff307224 */ /* 0x000fe200078e0a30 */
[----:B------:R-:W-:Y:S01]  /*2d00*/  ISETP.GT.U32.AND P0, PT, R0, R81, PT ;  /* 0x000000510000720c */ /* 0x000fe20003f04070 */
[----:B------:R-:W-:Y:S01]  /*2d10*/  IMAD.HI.U32 R52, R6, R87, RZ ;  /* 0x0000005706347227 */ /* 0x000fe200078e00ff */
[----:B------:R-:W-:Y:S02]  /*2d20*/  @!P5 IADD3 R79, PT, PT, R79, -R0, RZ ;  /* 0x800000004f4fd210 */ /* 0x000fe40007ffe0ff */
[C---:B------:R-:W-:Y:S01]  /*2d30*/  ISETP.GT.U32.AND P5, PT, R0.reuse, R85, PT ;  /* 0x000000550000720c */ /* 0x040fe20003fa4070 */
[----:B------:R-:W-:-:S02]  /*2d40*/  IMAD R83, R0, R48, R83 ;  /* 0x0000003000537224 */ /* 0x000fc400078e0253 */
[----:B------:R-:W-:-:S04]  /*2d50*/  IMAD.HI.U32 R48, R6, R89, RZ ;  /* 0x0000005906307227 */ /* 0x000fc800078e00ff */
[----:B------:R-:W-:Y:S02]  /*2d60*/  IMAD.MOV R52, RZ, RZ, -R52 ;  /* 0x000000ffff347224 */ /* 0x000fe400078e0a34 */
[----:B------:R-:W-:Y:S02]  /*2d70*/  VIADD R68, R4, 0x38 ;  /* 0x0000003804447836 */ /* 0x000fe40000000000 */
[----:B------:R-:W-:Y:S02]  /*2d80*/  IMAD.MOV R50, RZ, RZ, -R48 ;  /* 0x000000ffff327224 */ /* 0x000fe400078e0a30 */
[C---:B------:R-:W-:Y:S01]  /*2d90*/  IMAD R87, R0.reuse, R52, R87 ;  /* 0x0000003400577224 */ /* 0x040fe200078e0257 */
[----:B------:R-:W-:Y:S01]  /*2da0*/  IABS R91, R68 ;  /* 0x00000044005b7213 */ /* 0x000fe20000000000 */
[C---:B------:R-:W-:Y:S02]  /*2db0*/  IMAD R89, R0.reuse, R50, R89 ;  /* 0x0000003200597224 */ /* 0x040fe400078e0259 */
[--C-:B------:R-:W-:Y:S01]  /*2dc0*/  @!P3 IMAD.IADD R77, R77, 0x1, -R0.reuse ;  /* 0x000000014d4db824 */ /* 0x100fe200078e0a00 */
[C---:B------:R-:W-:Y:S01]  /*2dd0*/  ISETP.GT.U32.AND P3, PT, R0.reuse, R83, PT ;  /* 0x000000530000720c */ /* 0x040fe20003f64070 */
[--C-:B------:R-:W-:Y:S01]  /*2de0*/  @!P0 IMAD.IADD R81, R81, 0x1, -R0.reuse ;  /* 0x0000000151518824 */ /* 0x100fe200078e0a00 */
[C---:B------:R-:W-:Y:S01]  /*2df0*/  ISETP.GT.U32.AND P0, PT, R0.reuse, R87, PT ;  /* 0x000000570000720c */ /* 0x040fe20003f04070 */
[----:B------:R-:W-:Y:S01]  /*2e00*/  @!P5 IMAD.IADD R85, R85, 0x1, -R0 ;  /* 0x000000015555d824 */ /* 0x000fe200078e0a00 */
[----:B------:R-:W-:Y:S01]  /*2e10*/  ISETP.GT.U32.AND P5, PT, R0, R89, PT ;  /* 0x000000590000720c */ /* 0x000fe20003fa4070 */
[----:B------:R-:W-:Y:S01]  /*2e20*/  IMAD.HI.U32 R48, R6, R91, RZ ;  /* 0x0000005b06307227 */ /* 0x000fe200078e00ff */
[----:B------:R-:W-:-:S03]  /*2e30*/  @!P6 IADD3 R77, PT, PT, -R77, RZ, RZ ;  /* 0x000000ff4d4de210 */ /* 0x000fc60007ffe1ff */
[C---:B------:R-:W-:Y:S02]  /*2e40*/  VIADD R70, R4.reuse, 0x30 ;  /* 0x0000003004467836 */ /* 0x040fe40000000000 */
[----:B------:R-:W-:Y:S02]  /*2e50*/  VIADD R72, R4, 0x28 ;  /* 0x0000002804487836 */ /* 0x000fe40000000000 */
[----:B------:R-:W-:Y:S01]  /*2e60*/  IMAD.MOV R48, RZ, RZ, -R48 ;  /* 0x000000ffff307224 */ /* 0x000fe200078e0a30 */
[----:B------:R-:W-:Y:S01]  /*2e70*/  IABS R93, R70 ;  /* 0x00000046005d7213 */ /* 0x000fe20000000000 */
[--C-:B------:R-:W-:Y:S01]  /*2e80*/  @!P3 IMAD.IADD R83, R83, 0x1, -R0.reuse ;  /* 0x000000015353b824 */ /* 0x100fe200078e0a00 */
[----:B------:R-:W-:Y:S01]  /*2e90*/  IABS R95, R72 ;  /* 0x00000048005f7213 */ /* 0x000fe20000000000 */
[----:B------:R-:W-:Y:S01]  /*2ea0*/  IMAD R91, R0, R48, R91 ;  /* 0x00000030005b7224 */ /* 0x000fe200078e025b */
[----:B------:R-:W-:Y:S01]  /*2eb0*/  @!P0 IADD3 R87, PT, PT, R87, -R0, RZ ;  /* 0x8000000057578210 */ /* 0x000fe20007ffe0ff */
[----:B------:R-:W-:Y:S01]  /*2ec0*/  @!P5 IMAD.IADD R89, R89, 0x1, -R0 ;  /* 0x000000015959d824 */ /* 0x000fe200078e0a00 */
[----:B------:R-:W-:Y:S01]  /*2ed0*/  ISETP.GE.AND P3, PT, R58, RZ, PT ;  /* 0x000000ff3a00720c */ /* 0x000fe20003f66270 */
[----:B------:R-:W-:Y:S01]  /*2ee0*/  VIADD R58, R4, 0x20 ;  /* 0x00000020043a7836 */ /* 0x000fe20000000000 */
[----:B------:R-:W-:Y:S01]  /*2ef0*/  ISETP.GE.AND P0, PT, R60, RZ, PT ;  /* 0x000000ff3c00720c */ /* 0x000fe20003f06270 */
[----:B------:R-:W-:Y:S01]  /*2f00*/  VIADD R60, R4, 0x18 ;  /* 0x00000018043c7836 */ /* 0x000fe20000000000 */
[----:B------:R-:W-:Y:S01]  /*2f10*/  ISETP.GT.U32.AND P5, PT, R0, R91, PT ;  /* 0x0000005b0000720c */ /* 0x000fe20003fa4070 */
[C---:B------:R-:W-:Y:S01]  /*2f20*/  VIADD R74, R4.reuse, 0x10 ;  /* 0x00000010044a7836 */ /* 0x040fe20000000000 */
[----:B------:R-:W-:Y:S01]  /*2f30*/  IABS R97, R58 ;  /* 0x0000003a00617213 */ /* 0x000fe20000000000 */
[----:B------:R-:W-:Y:S01]  /*2f40*/  VIADD R76, R4, 0x8 ;  /* 0x00000008044c7836 */ /* 0x000fe20000000000 */
[----:B------:R-:W-:Y:S01]  /*2f50*/  IABS R99, R60 ;  /* 0x0000003c00637213 */ /* 0x000fe20000000000 */
[----:B------:R-:W-:Y:S01]  /*2f60*/  IMAD.HI.U32 R50, R6, R93, RZ ;  /* 0x0000005d06327227 */ /* 0x000fe200078e00ff */
[----:B------:R-:W-:-:S02]  /*2f70*/  IABS R101, R74 ;  /* 0x0000004a00657213 */ /* 0x000fc40000000000 */
[----:B------:R-:W-:Y:S01]  /*2f80*/  IABS R103, R76 ;  /* 0x0000004c00677213 */ /* 0x000fe20000000000 */
[----:B------:R-:W-:-:S04]  /*2f90*/  IMAD.HI.U32 R52, R6, R95, RZ ;  /* 0x0000005f06347227 */ /* 0x000fc800078e00ff */
[----:B------:R-:W-:Y:S02]  /*2fa0*/  IMAD.MOV R50, RZ, RZ, -R50 ;  /* 0x000000ffff327224 */ /* 0x000fe400078e0a32 */
[----:B------:R-:W-:Y:S02]  /*2fb0*/  IMAD.MOV R52, RZ, RZ, -R52 ;  /* 0x000000ffff347224 */ /* 0x000fe400078e0a34 */
[C---:B------:R-:W-:Y:S02]  /*2fc0*/  IMAD R93, R0.reuse, R50, R93 ;  /* 0x00000032005d7224 */ /* 0x040fe400078e025d */
[C---:B------:R-:W-:Y:S02]  /*2fd0*/  IMAD R95, R0.reuse, R52, R95 ;  /* 0x00000034005f7224 */ /* 0x040fe400078e025f */
[----:B------:R-:W-:Y:S01]  /*2fe0*/  @!P4 IMAD.MOV R75, RZ, RZ, -R75 ;  /* 0x000000ffff4bc224 */ /* 0x000fe200078e0a4b */
[----:B------:R-:W-:Y:S01]  /*2ff0*/  ISETP.GT.U32.AND P4, PT, R0, R87, PT ;  /* 0x000000570000720c */ /* 0x000fe20003f84070 */
[----:B------:R-:W-:-:S04]  /*3000*/  IMAD.HI.U32 R48, R6, R97, RZ ;  /* 0x0000006106307227 */ /* 0x000fc800078e00ff */
[----:B------:R-:W-:-:S04]  /*3010*/  IMAD.HI.U32 R50, R6, R99, RZ ;  /* 0x0000006306327227 */ /* 0x000fc800078e00ff */
[----:B------:R-:W-:Y:S01]  /*3020*/  IMAD.HI.U32 R52, R6, R101, RZ ;  /* 0x0000006506347227 */ /* 0x000fe200078e00ff */
[----:B------:R-:W-:-:S03]  /*3030*/  IADD3 R50, PT, PT, -R50, RZ, RZ ;  /* 0x000000ff32327210 */ /* 0x000fc60007ffe1ff */
[----:B------:R-:W-:-:S04]  /*3040*/  IMAD.HI.U32 R54, R6, R103, RZ ;  /* 0x0000006706367227 */ /* 0x000fc800078e00ff */
[----:B------:R-:W-:-:S04]  /*3050*/  IMAD.HI.U32 R6, R6, R105, RZ ;  /* 0x0000006906067227 */ /* 0x000fc800078e00ff */
[----:B------:R-:W-:Y:S01]  /*3060*/  @!P5 IMAD.IADD R91, R91, 0x1, -R0 ;  /* 0x000000015b5bd824 */ /* 0x000fe200078e0a00 */
[C---:B------:R-:W-:Y:S01]  /*3070*/  ISETP.GT.U32.AND P5, PT, R0.reuse, R93, PT ;  /* 0x0000005d0000720c */ /* 0x040fe20003fa4070 */
[----:B------:R-:W-:Y:S02]  /*3080*/  IMAD.MOV R6, RZ, RZ, -R6 ;  /* 0x000000ffff067224 */ /* 0x000fe400078e0a06 */
[----:B------:R-:W-:Y:S01]  /*3090*/  @!P1 IMAD.MOV R71, RZ, RZ, -R71 ;  /* 0x000000ffff479224 */ /* 0x000fe200078e0a47 */
[C---:B------:R-:W-:Y:S01]  /*30a0*/  ISETP.GT.U32.AND P6, PT, R0.reuse, R91, PT ;  /* 0x0000005b0000720c */ /* 0x040fe20003fc4070 */
[C---:B------:R-:W-:Y:S01]  /*30b0*/  IMAD R105, R0.reuse, R6, R105 ;  /* 0x0000000600697224 */ /* 0x040fe200078e0269 */
[C---:B------:R-:W-:Y:S01]  /*30c0*/  ISETP.GT.U32.AND P1, PT, R0.reuse, R83, PT ;  /* 0x000000530000720c */ /* 0x040fe20003f24070 */
[----:B------:R-:W-:Y:S01]  /*30d0*/  @!P2 IMAD.MOV R73, RZ, RZ, -R73 ;  /* 0x000000ffff49a224 */ /* 0x000fe200078e0a49 */
[C---:B------:R-:W-:Y:S01]  /*30e0*/  ISETP.GT.U32.AND P2, PT, R0.reuse, R85, PT ;  /* 0x000000550000720c */ /* 0x040fe20003f44070 */
[----:B------:R-:W-:Y:S01]  /*30f0*/  @!P4 IMAD.IADD R87, R87, 0x1, -R0 ;  /* 0x000000015757c824 */ /* 0x000fe200078e0a00 */
[----:B------:R-:W-:Y:S01]  /*3100*/  ISETP.GT.U32.AND P4, PT, R0, R105, PT ;  /* 0x000000690000720c */ /* 0x000fe20003f84070 */
[----:B------:R-:W-:-:S02]  /*3110*/  IMAD.MOV R54, RZ, RZ, -R54 ;  /* 0x000000ffff367224 */ /* 0x000fc400078e0a36 */
[----:B------:R-:W-:Y:S02]  /*3120*/  IMAD.MOV R48, RZ, RZ, -R48 ;  /* 0x000000ffff307224 */ /* 0x000fe400078e0a30 */
[----:B------:R-:W-:Y:S01]  /*3130*/  @!P5 IMAD.IADD R93, R93, 0x1, -R0 ;  /* 0x000000015d5dd824 */ /* 0x000fe200078e0a00 */
[C---:B------:R-:W-:Y:S01]  /*3140*/  ISETP.GT.U32.AND P5, PT, R0.reuse, R89, PT ;  /* 0x000000590000720c */ /* 0x040fe20003fa4070 */
[C---:B------:R-:W-:Y:S02]  /*3150*/  IMAD R103, R0.reuse, R54, R103 ;  /* 0x0000003600677224 */ /* 0x040fe400078e0267 */
[C---:B------:R-:W-:Y:S02]  /*3160*/  IMAD R97, R0.reuse, R48, R97 ;  /* 0x0000003000617224 */ /* 0x040fe400078e0261 */
[----:B------:R-:W-:Y:S01]  /*3170*/  IMAD R99, R0, R50, R99 ;  /* 0x0000003200637224 */ /* 0x000fe200078e0263 */
[----:B------:R-:W0:Y:S01]  /*3180*/  LDC R48, c[0x0][0x3b0] ;  /* 0x0000ec00ff307b82 */ /* 0x000e220000000800 */
[----:B------:R-:W-:-:S02]  /*3190*/  IMAD.MOV R52, RZ, RZ, -R52 ;  /* 0x000000ffff347224 */ /* 0x000fc400078e0a34 */
[--C-:B------:R-:W-:Y:S01]  /*31a0*/  @!P6 IMAD.IADD R91, R91, 0x1, -R0.reuse ;  /* 0x000000015b5be824 */ /* 0x100fe200078e0a00 */
[C---:B------:R-:W-:Y:S01]  /*31b0*/  ISETP.GT.U32.AND P6, PT, R0.reuse, R103, PT ;  /* 0x000000670000720c */ /* 0x040fe20003fc4070 */
[----:B------:R-:W-:Y:S01]  /*31c0*/  @!P3 IMAD.MOV R79, RZ, RZ, -R79 ;  /* 0x000000ffff4fb224 */ /* 0x000fe200078e0a4f */
[C---:B------:R-:W-:Y:S01]  /*31d0*/  ISETP.GT.U32.AND P3, PT, R0.reuse, R93, PT ;  /* 0x0000005d0000720c */ /* 0x040fe20003f64070 */
[----:B------:R-:W-:Y:S01]  /*31e0*/  @!P0 IMAD.MOV R81, RZ, RZ, -R81 ;  /* 0x000000ffff518224 */ /* 0x000fe200078e0a51 */
[C---:B------:R-:W-:Y:S01]  /*31f0*/  ISETP.GT.U32.AND P0, PT, R0.reuse, R95, PT ;  /* 0x0000005f0000720c */ /* 0x040fe20003f04070 */
[--C-:B------:R-:W-:Y:S01]  /*3200*/  @!P1 IMAD.IADD R83, R83, 0x1, -R0.reuse ;  /* 0x0000000153539824 */ /* 0x100fe200078e0a00 */
[C---:B------:R-:W-:Y:S01]  /*3210*/  ISETP.GT.U32.AND P1, PT, R0.reuse, R97, PT ;  /* 0x000000610000720c */ /* 0x040fe20003f24070 */
[----:B------:R-:W-:Y:S01]  /*3220*/  @!P2 IMAD.IADD R85, R85, 0x1, -R0 ;  /* 0x000000015555a824 */ /* 0x000fe200078e0a00 */
[C---:B------:R-:W-:Y:S01]  /*3230*/  ISETP.GT.U32.AND P2, PT, R0.reuse, R99, PT ;  /* 0x000000630000720c */ /* 0x040fe20003f44070 */
[----:B------:R-:W-:-:S02]  /*3240*/  IMAD R101, R0, R52, R101 ;  /* 0x0000003400657224 */ /* 0x000fc400078e0265 */
[--C-:B------:R-:W-:Y:S01]  /*3250*/  @!P4 IMAD.IADD R105, R105, 0x1, -R0.reuse ;  /* 0x000000016969c824 */ /* 0x100fe200078e0a00 */
[----:B------:R-:W-:Y:S01]  /*3260*/  ISETP.GE.AND P4, PT, R68, RZ, PT ;  /* 0x000000ff4400720c */ /* 0x000fe20003f86270 */
[--C-:B------:R-:W-:Y:S01]  /*3270*/  @!P5 IMAD.IADD R89, R89, 0x1, -R0.reuse ;  /* 0x000000015959d824 */ /* 0x100fe200078e0a00 */
[----:B------:R-:W-:Y:S01]  /*3280*/  ISETP.GT.U32.AND P5, PT, R0, R101, PT ;  /* 0x000000650000720c */ /* 0x000fe20003fa4070 */
[--C-:B------:R-:W-:Y:S01]  /*3290*/  @!P6 IMAD.IADD R103, R103, 0x1, -R0.reuse ;  /* 0x000000016767e824 */ /* 0x100fe200078e0a00 */
[----:B------:R-:W-:Y:S01]  /*32a0*/  @!P3 IADD3 R93, PT, PT, R93, -R0, RZ ;  /* 0x800000005d5db210 */ /* 0x000fe20007ffe0ff */
[--C-:B------:R-:W-:Y:S01]  /*32b0*/  @!P0 IMAD.IADD R95, R95, 0x1, -R0.reuse ;  /* 0x000000015f5f8824 */ /* 0x100fe200078e0a00 */
[----:B------:R-:W-:Y:S01]  /*32c0*/  ISETP.GE.AND P3, PT, R56, RZ, PT ;  /* 0x000000ff3800720c */ /* 0x000fe20003f66270 */
[--C-:B------:R-:W-:Y:S01]  /*32d0*/  @!P1 IMAD.IADD R97, R97, 0x1, -R0.reuse ;  /* 0x0000000161619824 */ /* 0x100fe200078e0a00 */
[----:B------:R-:W-:Y:S01]  /*32e0*/  ISETP.GE.AND P0, PT, R62, RZ, PT ;  /* 0x000000ff3e00720c */ /* 0x000fe20003f06270 */
[--C-:B------:R-:W-:Y:S01]  /*32f0*/  @!P2 IMAD.IADD R99, R99, 0x1, -R0.reuse ;  /* 0x000000016363a824 */ /* 0x100fe200078e0a00 */
[----:B------:R-:W-:Y:S01]  /*3300*/  ISETP.GE.AND P1, PT, R64, RZ, PT ;  /* 0x000000ff4000720c */ /* 0x000fe20003f26270 */
[----:B-1----:R-:W-:Y:S01]  /*3310*/  IMAD R45, R45, UR6, RZ ;  /* 0x000000062d2d7c24 */ /* 0x002fe2000f8e02ff */
[----:B------:R-:W-:Y:S01]  /*3320*/  ISETP.GE.AND P2, PT, R66, RZ, PT ;  /* 0x000000ff4200720c */ /* 0x000fe20003f46270 */
[----:B------:R-:W-:Y:S01]  /*3330*/  @!P4 IMAD.MOV R91, RZ, RZ, -R91 ;  /* 0x000000ffff5bc224 */ /* 0x000fe200078e0a5b */
[----:B------:R-:W-:Y:S01]  /*3340*/  ISETP.GT.U32.AND P4, PT, R0, R103, PT ;  /* 0x000000670000720c */ /* 0x000fe20003f84070 */
[----:B------:R-:W-:Y:S01]  /*3350*/  @!P5 IMAD.IADD R101, R101, 0x1, -R0 ;  /* 0x000000016565d824 */ /* 0x000fe200078e0a00 */
[----:B------:R-:W-:Y:S01]  /*3360*/  ISETP.GE.AND P5, PT, R70, RZ, PT ;  /* 0x000000ff4600720c */ /* 0x000fe20003fa6270 */
[----:B------:R-:W-:-:S03]  /*3370*/  IMAD.WIDE R146, R45, 0x2, RZ ;  /* 0x000000022d927825 */ /* 0x000fc600078e02ff */
[C---:B------:R-:W-:Y:S01]  /*3380*/  ISETP.GT.U32.AND P6, PT, R0.reuse, R101, PT ;  /* 0x000000650000720c */ /* 0x040fe20003fc4070 */
[----:B------:R-:W-:Y:S01]  /*3390*/  @!P3 IMAD.MOV R83, RZ, RZ, -R83 ;  /* 0x000000ffff53b224 */ /* 0x000fe200078e0a53 */
[----:B------:R-:W-:Y:S01]  /*33a0*/  @!P0 IADD3 R85, PT, PT, -R85, RZ, RZ ;  /* 0x000000ff55558210 */ /* 0x000fe20007ffe1ff */
[----:B------:R-:W-:Y:S01]  /*33b0*/  @!P1 IMAD.MOV R87, RZ, RZ, -R87 ;  /* 0x000000ffff579224 */ /* 0x000fe200078e0a57 */
[C---:B------:R-:W-:Y:S01]  /*33c0*/  ISETP.GT.U32.AND P3, PT, R0.reuse, R95, PT ;  /* 0x0000005f0000720c */ /* 0x040fe20003f64070 */
[----:B------:R-:W-:Y:S01]  /*33d0*/  @!P2 IMAD.MOV R89, RZ, RZ, -R89 ;  /* 0x000000ffff59a224 */ /* 0x000fe200078e0a59 */
[C---:B------:R-:W-:Y:S01]  /*33e0*/  ISETP.GT.U32.AND P0, PT, R0.reuse, R97, PT ;  /* 0x000000610000720c */ /* 0x040fe20003f04070 */
[----:B------:R-:W-:Y:S01]  /*33f0*/  @!P4 IMAD.IADD R103, R103, 0x1, -R0 ;  /* 0x000000016767c824 */ /* 0x000fe200078e0a00 */
[C---:B------:R-:W-:Y:S01]  /*3400*/  ISETP.GT.U32.AND P1, PT, R0.reuse, R99, PT ;  /* 0x000000630000720c */ /* 0x040fe20003f24070 */
[----:B------:R-:W-:Y:S01]  /*3410*/  @!P5 IMAD.MOV R93, RZ, RZ, -R93 ;  /* 0x000000ffff5dd224 */ /* 0x000fe200078e0a5d */
[----:B------:R-:W-:-:S02]  /*3420*/  ISETP.GT.U32.AND P2, PT, R0, R105, PT ;  /* 0x000000690000720c */ /* 0x000fc40003f44070 */
[----:B------:R-:W-:Y:S01]  /*3430*/  ISETP.NE.AND P4, PT, R43, RZ, PT ;  /* 0x000000ff2b00720c */ /* 0x000fe20003f85270 */
[--C-:B------:R-:W-:Y:S01]  /*3440*/  @!P6 IMAD.IADD R101, R101, 0x1, -R0.reuse ;  /* 0x000000016565e824 */ /* 0x100fe200078e0a00 */
[----:B------:R-:W-:Y:S02]  /*3450*/  LOP3.LUT R43, RZ, R43, RZ, 0x33, !PT ;  /* 0x0000002bff2b7212 */ /* 0x000fe400078e33ff */
[----:B------:R-:W-:Y:S01]  /*3460*/  ISETP.GE.AND P5, PT, R4, RZ, PT ;  /* 0x000000ff0400720c */ /* 0x000fe20003fa6270 */
[--C-:B------:R-:W-:Y:S01]  /*3470*/  @!P3 IMAD.IADD R95, R95, 0x1, -R0.reuse ;  /* 0x000000015f5fb824 */ /* 0x100fe200078e0a00 */
[----:B------:R-:W-:Y:S01]  /*3480*/  SEL R4, R43, R40, !P4 ;  /* 0x000000282b047207 */ /* 0x000fe20006000000 */
[--C-:B------:R-:W-:Y:S01]  /*3490*/  @!P0 IMAD.IADD R97, R97, 0x1, -R0.reuse ;  /* 0x0000000161618824 */ /* 0x100fe200078e0a00 */
[----:B------:R-:W-:Y:S01]  /*34a0*/  SEL R6, R43, R41, !P4 ;  /* 0x000000292b067207 */ /* 0x000fe20006000000 */
[----:B------:R-:W-:Y:S01]  /*34b0*/  @!P1 IMAD.IADD R99, R99, 0x1, -R0 ;  /* 0x0000000163639824 */ /* 0x000fe200078e0a00 */
[----:B------:R-:W1:Y:S01]  /*34c0*/  LDC.64 R40, c[0x0][0x388] ;  /* 0x0000e200ff287b82 */ /* 0x000e620000000a00 */
[----:B------:R-:W-:Y:S01]  /*34d0*/  @!P2 IADD3 R105, PT, PT, R105, -R0, RZ ;  /* 0x800000006969a210 */ /* 0x000fe20007ffe0ff */
[-C--:B0-----:R-:W-:Y:S01]  /*34e0*/  IMAD R4, R4, R48.reuse, RZ ;  /* 0x0000003004047224 */ /* 0x081fe200078e02ff */
[----:B------:R-:W-:Y:S01]  /*34f0*/  ISETP.GE.AND P3, PT, R72, RZ, PT ;  /* 0x000000ff4800720c */ /* 0x000fe20003f66270 */
[----:B------:R-:W-:Y:S01]  /*3500*/  IMAD R6, R6, R48, RZ ;  /* 0x0000003006067224 */ /* 0x000fe200078e02ff */
[----:B------:R-:W-:-:S02]  /*3510*/  ISETP.GE.AND P0, PT, R58, RZ, PT ;  /* 0x000000ff3a00720c */ /* 0x000fc40003f06270 */
[----:B------:R-:W-:Y:S01]  /*3520*/  ISETP.GE.AND P1, PT, R60, RZ, PT ;  /* 0x000000ff3c00720c */ /* 0x000fe20003f26270 */
[----:B------:R-:W-:Y:S01]  /*3530*/  @!P5 IMAD.MOV R105, RZ, RZ, -R105 ;  /* 0x000000ffff69d224 */ /* 0x000fe200078e0a69 */
[----:B------:R-:W-:Y:S02]  /*3540*/  ISETP.GE.AND P2, PT, R74, RZ, PT ;  /* 0x000000ff4a00720c */ /* 0x000fe40003f46270 */
[----:B------:R-:W-:Y:S02]  /*3550*/  ISETP.GE.AND P6, PT, R76, RZ, PT ;  /* 0x000000ff4c00720c */ /* 0x000fe40003fc6270 */
[C---:B------:R-:W-:Y:S02]  /*3560*/  SEL R11, R43.reuse, R11, !P4 ;  /* 0x0000000b2b0b7207 */ /* 0x040fe40006000000 */
[C---:B------:R-:W-:Y:S01]  /*3570*/  SEL R8, R43.reuse, R8, !P4 ;  /* 0x000000082b087207 */ /* 0x040fe20006000000 */
[----:B------:R-:W-:Y:S01]  /*3580*/  @!P3 IMAD.MOV R95, RZ, RZ, -R95 ;  /* 0x000000ffff5fb224 */ /* 0x000fe200078e0a5f */
[C---:B------:R-:W-:Y:S01]  /*3590*/  SEL R9, R43.reuse, R9, !P4 ;  /* 0x000000092b097207 */ /* 0x040fe20006000000 */
[----:B------:R-:W-:Y:S01]  /*35a0*/  @!P0 IMAD.MOV R97, RZ, RZ, -R97 ;  /* 0x000000ffff618224 */ /* 0x000fe200078e0a61 */
[C---:B------:R-:W-:Y:S01]  /*35b0*/  SEL R10, R43.reuse, R10, !P4 ;  /* 0x0000000a2b0a7207 */ /* 0x040fe20006000000 */
[----:B------:R-:W-:Y:S01]  /*35c0*/  @!P1 IMAD.MOV R99, RZ, RZ, -R99 ;  /* 0x000000ffff639224 */ /* 0x000fe200078e0a63 */
[C---:B------:R-:W-:Y:S01]  /*35d0*/  SEL R12, R43.reuse, R12, !P4 ;  /* 0x0000000c2b0c7207 */ /* 0x040fe20006000000 */
[----:B------:R-:W-:Y:S01]  /*35e0*/  @!P2 IMAD.MOV R101, RZ, RZ, -R101 ;  /* 0x000000ffff65a224 */ /* 0x000fe200078e0a65 */
[----:B------:R-:W-:Y:S01]  /*35f0*/  SEL R13, R43, R13, !P4 ;  /* 0x0000000d2b0d7207 */ /* 0x000fe20006000000 */
[-C--:B------:R-:W-:Y:S01]  /*3600*/  IMAD R11, R11, R48.reuse, RZ ;  /* 0x000000300b0b7224 */ /* 0x080fe200078e02ff */
[----:B------:R-:W-:Y:S01]  /*3610*/  @!P6 IADD3 R103, PT, PT, -R103, RZ, RZ ;  /* 0x000000ff6767e210 */ /* 0x000fe20007ffe1ff */
[----:B------:R-:W-:Y:S01]  /*3620*/  IMAD R8, R8, R48, RZ ;  /* 0x0000003008087224 */ /* 0x000fe200078e02ff */
[----:B------:R-:W-:Y:S01]  /*3630*/  SEL R14, R43, R14, !P4 ;  /* 0x0000000e2b0e7207 */ /* 0x000fe20006000000 */
[-C--:B------:R-:W-:Y:S01]  /*3640*/  IMAD R9, R9, R48.reuse, RZ ;  /* 0x0000003009097224 */ /* 0x080fe200078e02ff */
[C---:B------:R-:W-:Y:S01]  /*3650*/  SEL R15, R43.reuse, R15, !P4 ;  /* 0x0000000f2b0f7207 */ /* 0x040fe20006000000 */
[----:B------:R-:W-:Y:S01]  /*3660*/  IMAD R10, R10, R48, RZ ;  /* 0x000000300a0a7224 */ /* 0x000fe200078e02ff */
[C---:B------:R-:W-:Y:S01]  /*3670*/  SEL R16, R43.reuse, R16, !P4 ;  /* 0x000000102b107207 */ /* 0x040fe20006000000 */
[-C--:B------:R-:W-:Y:S01]  /*3680*/  IMAD R12, R12, R48.reuse, RZ ;  /* 0x000000300c0c7224 */ /* 0x080fe200078e02ff */
[----:B------:R-:W-:Y:S01]  /*3690*/  SEL R17, R43, R17, !P4 ;  /* 0x000000112b117207 */ /* 0x000fe20006000000 */
        /* <DEDUP_REMOVED lines=34> */
[----:B------:R-:W-:Y:S01]  /*38c0*/  IMAD R30, R30, R48, RZ ;  /* 0x000000301e1e7224 */ /* 0x000fe200078e02ff */
[----:B------:R-:W-:Y:S01]  /*38d0*/  SEL R36, R43, R36, !P4 ;  /* 0x000000242b247207 */ /* 0x000fe20006000000 */
[-C--:B------:R-:W-:Y:S01]  /*38e0*/  IMAD R31, R31, R48.reuse, RZ ;  /* 0x000000301f1f7224 */ /* 0x080fe200078e02ff */
[C---:B------:R-:W-:Y:S01]  /*38f0*/  SEL R35, R43.reuse, R35, !P4 ;  /* 0x000000232b237207 */ /* 0x040fe20006000000 */
[-C--:B------:R-:W-:Y:S01]  /*3900*/  IMAD R32, R32, R48.reuse, RZ ;  /* 0x0000003020207224 */ /* 0x080fe200078e02ff */
[----:B------:R-:W-:Y:S01]  /*3910*/  SEL R37, R43, R37, !P4 ;  /* 0x000000252b257207 */ /* 0x000fe20006000000 */
[----:B------:R-:W-:Y:S01]  /*3920*/  IMAD R33, R33, R48, RZ ;  /* 0x0000003021217224 */ /* 0x000fe200078e02ff */
[C---:B------:R-:W-:Y:S01]  /*3930*/  SEL R38, R43.reuse, R38, !P4 ;  /* 0x000000262b267207 */ /* 0x040fe20006000000 */
[-C--:B------:R-:W-:Y:S01]  /*3940*/  IMAD R34, R34, R48.reuse, RZ ;  /* 0x0000003022227224 */ /* 0x080fe200078e02ff */
[C---:B------:R-:W-:Y:S01]  /*3950*/  SEL R39, R43.reuse, R39, !P4 ;  /* 0x000000272b277207 */ /* 0x040fe20006000000 */
[----:B------:R-:W-:Y:S01]  /*3960*/  IMAD R36, R36, R48, RZ ;  /* 0x0000003024247224 */ /* 0x000fe200078e02ff */
[----:B------:R-:W-:Y:S01]  /*3970*/  SEL R0, R43, R42, !P4 ;  /* 0x0000002a2b007207 */ /* 0x000fe20006000000 */
[-C--:B------:R-:W-:Y:S01]  /*3980*/  IMAD R35, R35, R48.reuse, RZ ;  /* 0x0000003023237224 */ /* 0x080fe200078e02ff */
[----:B------:R-:W-:Y:S01]  /*3990*/  SEL R49, R43, R49, !P4 ;  /* 0x000000312b317207 */ /* 0x000fe20006000000 */
[-C--:B------:R-:W-:Y:S01]  /*39a0*/  IMAD R37, R37, R48.reuse, RZ ;  /* 0x0000003025257224 */ /* 0x080fe200078e02ff */
[C---:B------:R-:W-:Y:S01]  /*39b0*/  SEL R51, R43.reuse, R51, !P4 ;  /* 0x000000332b337207 */ /* 0x040fe20006000000 */
[-C--:B------:R-:W-:Y:S01]  /*39c0*/  IMAD R38, R38, R48.reuse, RZ ;  /* 0x0000003026267224 */ /* 0x080fe200078e02ff */
[----:B------:R-:W-:Y:S01]  /*39d0*/  SEL R53, R43, R53, !P4 ;  /* 0x000000352b357207 */ /* 0x000fe20006000000 */
[-C--:B------:R-:W-:Y:S01]  /*39e0*/  IMAD R39, R39, R48.reuse, RZ ;  /* 0x0000003027277224 */ /* 0x080fe200078e02ff */
[C---:B------:R-:W-:Y:S01]  /*39f0*/  SEL R55, R43.reuse, R55, !P4 ;  /* 0x000000372b377207 */ /* 0x040fe20006000000 */
[-C--:B------:R-:W-:Y:S01]  /*3a00*/  IMAD R129, R0, R48.reuse, RZ ;  /* 0x0000003000817224 */ /* 0x080fe200078e02ff */
[----:B------:R-:W-:Y:S01]  /*3a10*/  SEL R57, R43, R57, !P4 ;  /* 0x000000392b397207 */ /* 0x000fe20006000000 */
        /* <DEDUP_REMOVED lines=48> */
[----:B------:R-:W-:Y:S01]  /*3d20*/  IMAD R97, R97, R48, RZ ;  /* 0x0000003061617224 */ /* 0x000fe200078e02ff */
[-C--:B-1----:R-:W-:Y:S01]  /*3d30*/  LEA R202, P5, R11, R40.reuse, 0x1 ;  /* 0x000000280bca7211 */ /* 0x082fe200078a08ff */
[----:B------:R-:W0:Y:S01]  /*3d40*/  LDC.64 R42, c[0x0][0x380] ;  /* 0x0000e000ff2a7b82 */ /* 0x000e220000000a00 */
[----:B------:R-:W-:Y:S01]  /*3d50*/  LEA R200, P2, R8, R40, 0x1 ;  /* 0x0000002808c87211 */ /* 0x000fe200078408ff */
[----:B------:R-:W-:Y:S01]  /*3d60*/  IMAD R99, R99, R48, RZ ;  /* 0x0000003063637224 */ /* 0x000fe200078e02ff */
[----:B------:R-:W-:Y:S01]  /*3d70*/  LEA R198, P4, R9, R40, 0x1 ;  /* 0x0000002809c67211 */ /* 0x000fe200078808ff */
[----:B------:R-:W-:Y:S01]  /*3d80*/  IMAD R101, R101, R48, RZ ;  /* 0x0000003065657224 */ /* 0x000fe200078e02ff */
[----:B------:R-:W-:Y:S01]  /*3d90*/  LEA R196, P3, R10, R40, 0x1 ;  /* 0x000000280ac47211 */ /* 0x000fe200078608ff */
[-C--:B------:R-:W-:Y:S01]  /*3da0*/  IMAD R103, R103, R48.reuse, RZ ;  /* 0x0000003067677224 */ /* 0x080fe200078e02ff */
[-C--:B------:R-:W-:Y:S01]  /*3db0*/  LEA.HI.X.SX32 R191, R11, R41.reuse, 0x1, P5 ;  /* 0x000000290bbf7211 */ /* 0x080fe200028f0eff */
[----:B------:R-:W-:Y:S01]  /*3dc0*/  IMAD R105, R105, R48, RZ ;  /* 0x0000003069697224 */ /* 0x000fe200078e02ff */
[----:B------:R-:W-:-:S02]  /*3dd0*/  LEA.HI.X.SX32 R189, R8, R41, 0x1, P2 ;  /* 0x0000002908bd7211 */ /* 0x000fc400010f0eff */
[-C--:B------:R-:W-:Y:S02]  /*3de0*/  LEA.HI.X.SX32 R187, R9, R41.reuse, 0x1, P4 ;  /* 0x0000002909bb7211 */ /* 0x080fe400020f0eff */
[----:B------:R-:W-:Y:S02]  /*3df0*/  LEA.HI.X.SX32 R185, R10, R41, 0x1, P3 ;  /* 0x000000290ab97211 */ /* 0x000fe400018f0eff */
[-C--:B------:R-:W-:Y:S02]  /*3e00*/  LEA R194, P6, R12, R40.reuse, 0x1 ;  /* 0x000000280cc27211 */ /* 0x080fe400078c08ff */
[-C--:B------:R-:W-:Y:S02]  /*3e10*/  LEA R192, P5, R13, R40.reuse, 0x1 ;  /* 0x000000280dc07211 */ /* 0x080fe400078a08ff */
[-C--:B------:R-:W-:Y:S02]  /*3e20*/  LEA R190, P2, R14, R40.reuse, 0x1 ;  /* 0x000000280ebe7211 */ /* 0x080fe400078408ff */
[----:B------:R-:W-:-:S02]  /*3e30*/  LEA R188, P4, R15, R40, 0x1 ;  /* 0x000000280fbc7211 */ /* 0x000fc400078808ff */
[----:B------:R-:W-:Y:S02]  /*3e40*/  LEA R186, P3, R16, R40, 0x1 ;  /* 0x0000002810ba7211 */ /* 0x000fe400078608ff */
[-C--:B------:R-:W-:Y:S02]  /*3e50*/  LEA.HI.X.SX32 R183, R12, R41.reuse, 0x1, P6 ;  /* 0x000000290cb77211 */ /* 0x080fe400030f0eff */
[-C--:B------:R-:W-:Y:S02]  /*3e60*/  LEA.HI.X.SX32 R181, R13, R41.reuse, 0x1, P5 ;  /* 0x000000290db57211 */ /* 0x080fe400028f0eff */
[-C--:B------:R-:W-:Y:S02]  /*3e70*/  LEA.HI.X.SX32 R179, R14, R41.reuse, 0x1, P2 ;  /* 0x000000290eb37211 */ /* 0x080fe400010f0eff */
[-C--:B------:R-:W-:Y:S02]  /*3e80*/  LEA.HI.X.SX32 R177, R15, R41.reuse, 0x1, P4 ;  /* 0x000000290fb17211 */ /* 0x080fe400020f0eff */
[----:B------:R-:W-:-:S02]  /*3e90*/  LEA.HI.X.SX32 R175, R16, R41, 0x1, P3 ;  /* 0x0000002910af7211 */ /* 0x000fc400018f0eff */
[-C--:B------:R-:W-:Y:S02]  /*3ea0*/  LEA R184, P6, R17, R40.reuse, 0x1 ;  /* 0x0000002811b87211 */ /* 0x080fe400078c08ff */
[-C--:B------:R-:W-:Y:S02]  /*3eb0*/  LEA R182, P5, R18, R40.reuse, 0x1 ;  /* 0x0000002812b67211 */ /* 0x080fe400078a08ff */
[-C--:B------:R-:W-:Y:S02]  /*3ec0*/  LEA R180, P2, R19, R40.reuse, 0x1 ;  /* 0x0000002813b47211 */ /* 0x080fe400078408ff */
[-C--:B------:R-:W-:Y:S02]  /*3ed0*/  LEA R178, P4, R20, R40.reuse, 0x1 ;  /* 0x0000002814b27211 */ /* 0x080fe400078808ff */
[----:B------:R-:W-:Y:S02]  /*3ee0*/  LEA R176, P3, R21, R40, 0x1 ;  /* 0x0000002815b07211 */ /* 0x000fe400078608ff */
[----:B------:R-:W-:-:S02]  /*3ef0*/  LEA.HI.X.SX32 R173, R17, R41, 0x1, P6 ;  /* 0x0000002911ad7211 */ /* 0x000fc400030f0eff */
[-C--:B------:R-:W-:Y:S02]  /*3f00*/  LEA.HI.X.SX32 R171, R18, R41.reuse, 0x1, P5 ;  /* 0x0000002912ab7211 */ /* 0x080fe400028f0eff */
[-C--:B------:R-:W-:Y:S02]  /*3f10*/  LEA.HI.X.SX32 R169, R19, R41.reuse, 0x1, P2 ;  /* 0x0000002913a97211 */ /* 0x080fe400010f0eff */
[-C--:B------:R-:W-:Y:S02]  /*3f20*/  LEA.HI.X.SX32 R167, R20, R41.reuse, 0x1, P4 ;  /* 0x0000002914a77211 */ /* 0x080fe400020f0eff */
[----:B------:R-:W-:Y:S02]  /*3f30*/  LEA.HI.X.SX32 R165, R21, R41, 0x1, P3 ;  /* 0x0000002915a57211 */ /* 0x000fe400018f0eff */
[-C--:B------:R-:W-:Y:S02]  /*3f40*/  LEA R174, P6, R22, R40.reuse, 0x1 ;  /* 0x0000002816ae7211 */ /* 0x080fe400078c08ff */
[----:B------:R-:W-:-:S02]  /*3f50*/  LEA R172, P5, R23, R40, 0x1 ;  /* 0x0000002817ac7211 */ /* 0x000fc400078a08ff */
[-C--:B------:R-:W-:Y:S02]  /*3f60*/  LEA R170, P2, R24, R40.reuse, 0x1 ;  /* 0x0000002818aa7211 */ /* 0x080fe400078408ff */
[-C--:B------:R-:W-:Y:S02]  /*3f70*/  LEA R168, P4, R25, R40.reuse, 0x1 ;  /* 0x0000002819a87211 */ /* 0x080fe400078808ff */
[----:B------:R-:W-:Y:S02]  /*3f80*/  LEA R166, P3, R26, R40, 0x1 ;  /* 0x000000281aa67211 */ /* 0x000fe400078608ff */
[-C--:B------:R-:W-:Y:S02]  /*3f90*/  LEA.HI.X.SX32 R163, R22, R41.reuse, 0x1, P6 ;  /* 0x0000002916a37211 */ /* 0x080fe400030f0eff */
[-C--:B------:R-:W-:Y:S02]  /*3fa0*/  LEA.HI.X.SX32 R161, R23, R41.reuse, 0x1, P5 ;  /* 0x0000002917a17211 */ /* 0x080fe400028f0eff */
        /* <DEDUP_REMOVED lines=28> */
[-C--:B0-----:R-:W-:Y:S02]  /*4170*/  LEA R0, P1, R203, R42.reuse, 0x1 ;  /* 0x0000002acb007211 */ /* 0x081fe400078208ff */
        /* <DEDUP_REMOVED lines=12> */
[----:B------:R-:W-:Y:S02]  /*4240*/  LEA.HI.X.SX32 R215, R215, R43, 0x1, P0 ;  /* 0x0000002bd7d77211 */ /* 0x000fe400000f0eff */
[----:B------:R-:W0:Y:S01]  /*4250*/  LDC R43, c[0x0][0x3ac] ;  /* 0x0000eb00ff2b7b82 */ /* 0x000e220000000800 */
        /* <DEDUP_REMOVED lines=11> */
[----:B------:R-:W-:Y:S02]  /*4310*/  CS2R R56, SRZ ;  /* 0x0000000000387805 */ /* 0x000fe4000001ff00 */
[----:B------:R-:W-:Y:S01]  /*4320*/  LEA.HI.X.SX32 R113, R59, R41, 0x1, P5 ;  /* 0x000000293b717211 */ /* 0x000fe200028f0eff */
[----:B0-----:R-:W-:Y:S01]  /*4330*/  IMAD R44, R44, R43, RZ ;  /* 0x0000002b2c2c7224 */ /* 0x001fe200078e02ff */
[----:B------:R-:W-:-:S02]  /*4340*/  LEA.HI.X.SX32 R39, R61, R41, 0x1, P2 ;  /* 0x000000293d277211 */ /* 0x000fc400010f0eff */
[----:B------:R-:W-:Y:S02]  /*4350*/  CS2R R58, SRZ ;  /* 0x00000000003a7805 */ /* 0x000fe4000001ff00 */
[-C--:B------:R-:W-:Y:S01]  /*4360*/  LEA.HI.X.SX32 R37, R63, R41.reuse, 0x1, P4 ;  /* 0x000000293f257211 */ /* 0x080fe200020f0eff */
[----:B------:R-:W-:Y:S01]  /*4370*/  IMAD.SHL.U32 R210, R43, 0x20, RZ ;  /* 0x000000202bd27824 */ /* 0x000fe200078e00ff */
[----:B------:R-:W-:Y:S01]  /*4380*/  LEA.HI.X.SX32 R35, R65, R41, 0x1, P3 ;  /* 0x0000002941237211 */ /* 0x000fe200018f0eff */
[----:B------:R-:W-:Y:S01]  /*4390*/  IMAD.SHL.U32 R213, R44, 0x2, RZ ;  /* 0x000000022cd57824 */ /* 0x000fe200078e00ff */
[-C--:B------:R-:W-:Y:S02]  /*43a0*/  LEA R112, P6, R67, R40.reuse, 0x1 ;  /* 0x0000002843707211 */ /* 0x080fe400078c08ff */
[-C--:B------:R-:W-:Y:S02]  /*43b0*/  LEA R38, P5, R69, R40.reuse, 0x1 ;  /* 0x0000002845267211 */ /* 0x080fe400078a08ff */
[----:B------:R-:W-:-:S02]  /*43c0*/  LEA R36, P2, R71, R40, 0x1 ;  /* 0x0000002847247211 */ /* 0x000fc400078408ff */
[-C--:B------:R-:W-:Y:S02]  /*43d0*/  LEA R34, P4, R73, R40.reuse, 0x1 ;  /* 0x0000002849227211 */ /* 0x080fe400078808ff */
[----:B------:R-:W-:Y:S02]  /*43e0*/  LEA R32, P3, R75, R40, 0x1 ;  /* 0x000000284b207211 */ /* 0x000fe400078608ff */
[-C--:B------:R-:W-:Y:S02]  /*43f0*/  LEA.HI.X.SX32 R33, R67, R41.reuse, 0x1, P6 ;  /* 0x0000002943217211 */ /* 0x080fe400030f0eff */
[-C--:B------:R-:W-:Y:S02]  /*4400*/  LEA.HI.X.SX32 R31, R69, R41.reuse, 0x1, P5 ;  /* 0x00000029451f7211 */ /* 0x080fe400028f0eff */
[-C--:B------:R-:W-:Y:S02]  /*4410*/  LEA.HI.X.SX32 R29, R71, R41.reuse, 0x1, P2 ;  /* 0x00000029471d7211 */ /* 0x080fe400010f0eff */
[----:B------:R-:W-:-:S02]  /*4420*/  LEA.HI.X.SX32 R27, R73, R41, 0x1, P4 ;  /* 0x00000029491b7211 */ /* 0x000fc400020f0eff */
[----:B------:R-:W-:Y:S02]  /*4430*/  LEA.HI.X.SX32 R25, R75, R41, 0x1, P3 ;  /* 0x000000294b197211 */ /* 0x000fe400018f0eff */
[-C--:B------:R-:W-:Y:S02]  /*4440*/  LEA R30, P6, R77, R40.reuse, 0x1 ;  /* 0x000000284d1e7211 */ /* 0x080fe400078c08ff */
[-C--:B------:R-:W-:Y:S02]  /*4450*/  LEA R28, P5, R79, R40.reuse, 0x1 ;  /* 0x000000284f1c7211 */ /* 0x080fe400078a08ff */
[-C--:B------:R-:W-:Y:S02]  /*4460*/  LEA R26, P2, R81, R40.reuse, 0x1 ;  /* 0x00000028511a7211 */ /* 0x080fe400078408ff */
[-C--:B------:R-:W-:Y:S02]  /*4470*/  LEA R24, P4, R83, R40.reuse, 0x1 ;  /* 0x0000002853187211 */ /* 0x080fe400078808ff */
[----:B------:R-:W-:-:S02]  /*4480*/  LEA R22, P3, R85, R40, 0x1 ;  /* 0x0000002855167211 */ /* 0x000fc400078608ff */
[-C--:B------:R-:W-:Y:S02]  /*4490*/  LEA.HI.X.SX32 R23, R77, R41.reuse, 0x1, P6 ;  /* 0x000000294d177211 */ /* 0x080fe400030f0eff */
[-C--:B------:R-:W-:Y:S02]  /*44a0*/  LEA.HI.X.SX32 R21, R79, R41.reuse, 0x1, P5 ;  /* 0x000000294f157211 */ /* 0x080fe400028f0eff */
[-C--:B------:R-:W-:Y:S02]  /*44b0*/  LEA.HI.X.SX32 R19, R81, R41.reuse, 0x1, P2 ;  /* 0x0000002951137211 */ /* 0x080fe400010f0eff */
[-C--:B------:R-:W-:Y:S02]  /*44c0*/  LEA.HI.X.SX32 R17, R83, R41.reuse, 0x1, P4 ;  /* 0x0000002953117211 */ /* 0x080fe400020f0eff */
[----:B------:R-:W-:Y:S02]  /*44d0*/  LEA.HI.X.SX32 R15, R85, R41, 0x1, P3 ;  /* 0x00000029550f7211 */ /* 0x000fe400018f0eff */
[----:B------:R-:W-:-:S02]  /*44e0*/  CS2R R84, SRZ ;  /* 0x0000000000547805 */ /* 0x000fc4000001ff00 */
[-C--:B------:R-:W-:Y:S02]  /*44f0*/  LEA R20, P6, R87, R40.reuse, 0x1 ;  /* 0x0000002857147211 */ /* 0x080fe400078c08ff */
[-C--:B------:R-:W-:Y:S02]  /*4500*/  LEA R18, P5, R89, R40.reuse, 0x1 ;  /* 0x0000002859127211 */ /* 0x080fe400078a08ff */
[-C--:B------:R-:W-:Y:S02]  /*4510*/  LEA R16, P2, R91, R40.reuse, 0x1 ;  /* 0x000000285b107211 */ /* 0x080fe400078408ff */
[-C--:B------:R-:W-:Y:S02]  /*4520*/  LEA R14, P4, R93, R40.reuse, 0x1 ;  /* 0x000000285d0e7211 */ /* 0x080fe400078808ff */
[----:B------:R-:W-:Y:S02]  /*4530*/  LEA R12, P3, R95, R40, 0x1 ;  /* 0x000000285f0c7211 */ /* 0x000fe400078608ff */
[----:B------:R-:W-:-:S02]  /*4540*/  LEA.HI.X.SX32 R13, R87, R41, 0x1, P6 ;  /* 0x00000029570d7211 */ /* 0x000fc400030f0eff */
[----:B------:R-:W-:Y:S02]  /*4550*/  CS2R R86, SRZ ;  /* 0x0000000000567805 */ /* 0x000fe4000001ff00 */
[-C--:B------:R-:W-:Y:S02]  /*4560*/  LEA.HI.X.SX32 R11, R89, R41.reuse, 0x1, P5 ;  /* 0x00000029590b7211 */ /* 0x080fe400028f0eff */
[----:B------:R-:W-:Y:S02]  /*4570*/  CS2R R88, SRZ ;  /* 0x0000000000587805 */ /* 0x000fe4000001ff00 */
[-C--:B------:R-:W-:Y:S02]  /*4580*/  LEA.HI.X.SX32 R9, R91, R41.reuse, 0x1, P2 ;  /* 0x000000295b097211 */ /* 0x080fe400010f0eff */
[----:B------:R-:W-:Y:S02]  /*4590*/  CS2R R90, SRZ ;  /* 0x00000000005a7805 */ /* 0x000fe4000001ff00 */
[----:B------:R-:W-:-:S02]  /*45a0*/  LEA.HI.X.SX32 R7, R93, R41, 0x1, P4 ;  /* 0x000000295d077211 */ /* 0x000fc400020f0eff */
[----:B------:R-:W-:Y:S02]  /*45b0*/  CS2R R92, SRZ ;  /* 0x00000000005c7805 */ /* 0x000fe4000001ff00 */
[----:B------:R-:W-:Y:S02]  /*45c0*/  LEA.HI.X.SX32 R5, R95, R41, 0x1, P3 ;  /* 0x000000295f057211 */ /* 0x000fe400018f0eff */
[----:B------:R-:W-:Y:S02]  /*45d0*/  CS2R R94, SRZ ;  /* 0x00000000005e7805 */ /* 0x000fe4000001ff00 */
[-C--:B------:R-:W-:Y:S02]  /*45e0*/  LEA R10, P6, R97, R40.reuse, 0x1 ;  /* 0x00000028610a7211 */ /* 0x080fe400078c08ff */
[-C--:B------:R-:W-:Y:S02]  /*45f0*/  LEA R8, P5, R99, R40.reuse, 0x1 ;  /* 0x0000002863087211 */ /* 0x080fe400078a08ff */
[----:B------:R-:W-:-:S02]  /*4600*/  LEA R6, P2, R101, R40, 0x1 ;  /* 0x0000002865067211 */ /* 0x000fc400078408ff */
[-C--:B------:R-:W-:Y:S02]  /*4610*/  LEA R4, P4, R103, R40.reuse, 0x1 ;  /* 0x0000002867047211 */ /* 0x080fe400078808ff */
[----:B------:R-:W-:Y:S02]  /*4620*/  LEA R204, P3, R105, R40, 0x1 ;  /* 0x0000002869cc7211 */ /* 0x000fe400078608ff */
[-C--:B------:R-:W-:Y:S02]  /*4630*/  LEA.HI.X.SX32 R201, R97, R41.reuse, 0x1, P6 ;  /* 0x0000002961c97211 */ /* 0x080fe400030f0eff */
[----:B------:R-:W-:Y:S02]  /*4640*/  CS2R R96, SRZ ;  /* 0x0000000000607805 */ /* 0x000fe4000001ff00 */
[----:B------:R-:W-:Y:S02]  /*4650*/  LEA.HI.X.SX32 R199, R99, R41, 0x1, P5 ;  /* 0x0000002963c77211 */ /* 0x000fe400028f0eff */
[----:B------:R-:W-:-:S02]  /*4660*/  CS2R R98, SRZ ;  /* 0x0000000000627805 */ /* 0x000fc4000001ff00 */
[-C--:B------:R-:W-:Y:S02]  /*4670*/  LEA.HI.X.SX32 R197, R101, R41.reuse, 0x1, P2 ;  /* 0x0000002965c57211 */ /* 0x080fe400010f0eff */
[----:B------:R-:W-:Y:S02]  /*4680*/  CS2R R100, SRZ ;  /* 0x0000000000647805 */ /* 0x000fe4000001ff00 */
[-C--:B------:R-:W-:Y:S02]  /*4690*/  LEA.HI.X.SX32 R195, R103, R41.reuse, 0x1, P4 ;  /* 0x0000002967c37211 */ /* 0x080fe400020f0eff */
[----:B------:R-:W-:Y:S02]  /*46a0*/  CS2R R102, SRZ ;  /* 0x0000000000667805 */ /* 0x000fe4000001ff00 */
[----:B------:R-:W-:Y:S02]  /*46b0*/  LEA.HI.X.SX32 R205, R105, R41, 0x1, P3 ;  /* 0x0000002969cd7211 */ /* 0x000fe400018f0eff */
[----:B------:R-:W-:-:S02]  /*46c0*/  CS2R R104, SRZ ;  /* 0x0000000000687805 */ /* 0x000fc4000001ff00 */
[----:B------:R-:W-:-:S04]  /*46d0*/  SHF.R.S32.HI R41, RZ, 0x1f, R44 ;  /* 0x0000001fff297819 */ /* 0x000fc8000001142c */
[----:B------:R-:W-:-:S07]  /*46e0*/  SHF.L.U64.HI R208, R44, 0x1, R41 ;  /* 0x000000012cd07819 */ /* 0x000fce0000010229 */
.L_x_2:
[----:B------:R-:W0:Y:S01]  /*46f0*/  S2R R214, SR_TID.X ;  /* 0x0000000000d67919 */ /* 0x000e220000002100 */
[----:B------:R-:W-:Y:S02]  /*4700*/  IADD3 R44, P2, PT, R146, R0, RZ ;  /* 0x00000000922c7210 */ /* 0x000fe40007f5e0ff */
[----:B------:R-:W-:Y:S02]  /*4710*/  PRMT R80, RZ, 0x7610, R80 ;  /* 0x00007610ff507816 */ /* 0x000fe40000000050 */
[----:B------:R-:W-:Y:S01]  /*4720*/  PRMT R245, RZ, 0x7610, R245 ;  /* 0x00007610fff57816 */ /* 0x000fe200000000f5 */
[----:B------:R-:W-:Y:S01]  /*4730*/  IMAD.X R45, R147, 0x1, R203, P2 ;  /* 0x00000001932d7824 */ /* 0x000fe200010e06cb */
[----:B0-----:R-:W-:Y:S02]  /*4740*/  SHF.R.U32.HI R40, RZ, 0x4, R214 ;  /* 0x00000004ff287819 */ /* 0x001fe400000116d6 */
[----:B------:R-:W-:Y:S02]  /*4750*/  LOP3.LUT R42, R214, 0x1f, RZ, 0xc0, !PT ;  /* 0x0000001fd62a7812 */ /* 0x000fe400078ec0ff */
[----:B------:R-:W-:-:S04]  /*4760*/  SGXT.U32 R40, R40, 0x4 ;  /* 0x000000042828781a */ /* 0x000fc80000000000 */
[C---:B------:R-:W-:Y:S02]  /*4770*/  LOP3.LUT R41, R40.reuse, 0x10, RZ, 0xfc, !PT ;  /* 0x0000001028297812 */ /* 0x040fe400078efcff */
[----:B------:R-:W-:Y:S02]  /*4780*/  ISETP.GE.AND P1, PT, R40, UR7, PT ;  /* 0x0000000728007c0c */ /* 0x000fe4000bf26270 */
[----:B------:R-:W-:Y:S02]  /*4790*/  ISETP.GE.AND P3, PT, R41, UR7, PT ;  /* 0x0000000729007c0c */ /* 0x000fe4000bf66270 */
[----:B------:R-:W-:-:S05]  /*47a0*/  IADD3 R40, P0, PT, R146, R193, RZ ;  /* 0x000000c192287210 */ /* 0x000fca0007f1e0ff */
[----:B------:R-:W-:Y:S01]  /*47b0*/  IMAD.X R41, R147, 0x1, R215, P0 ;  /* 0x0000000193297824 */ /* 0x000fe200000e06d7 */
[----:B------:R-:W-:-:S04]  /*47c0*/  ISETP.GE.AND P0, PT, R42, UR7, PT ;  /* 0x000000072a007c0c */ /* 0x000fc8000bf06270 */
[----:B------:R0:W2:Y:S01]  /*47d0*/  @!P1 LDG.E.U16 R80, desc[UR8][R40.64] ;  /* 0x0000000828509981 */ /* 0x0000a2000c1e1500 */
[CC--:B------:R-:W-:Y:S02]  /*47e0*/  IADD3 RZ, P1, PT, R196.reuse, R213.reuse, RZ ;  /* 0x000000d5c4ff7210 */ /* 0x0c0fe40007f3e0ff */
[----:B------:R-:W-:Y:S01]  /*47f0*/  PRMT R48, RZ, 0x7610, R48 ;  /* 0x00007610ff307816 */ /* 0x000fe20000000030 */
[----:B------:R1:W3:Y:S01]  /*4800*/  @!P3 LDG.E.U16 R245, desc[UR8][R44.64] ;  /* 0x000000082cf5b981 */ /* 0x0002e2000c1e1500 */
[-C--:B------:R-:W-:Y:S01]  /*4810*/  IADD3 R52, PT, PT, R196, R213.reuse, RZ ;  /* 0x000000d5c4347210 */ /* 0x080fe20007ffe0ff */
[----:B------:R-:W-:Y:S01]  /*4820*/  IMAD.X R53, R185, 0x1, R208, P1 ;  /* 0x00000001b9357824 */ /* 0x000fe200008e06d0 */
[-C--:B------:R-:W-:Y:S01]  /*4830*/  IADD3 R60, P2, PT, R202, R213.reuse, RZ ;  /* 0x000000d5ca3c7210 */ /* 0x080fe20007f5e0ff */
[----:B------:R-:W-:Y:S01]  /*4840*/  BAR.SYNC.DEFER_BLOCKING 0x0 ;  /* 0x0000000000007b1d */ /* 0x000fe20000010000 */
[----:B------:R-:W-:-:S05]  /*4850*/  IADD3 R42, P1, PT, R6, R213, RZ ;  /* 0x000000d5062a7210 */ /* 0x000fca0007f3e0ff */
[--C-:B------:R-:W-:Y:S01]  /*4860*/  IMAD.X R43, R197, 0x1, R208.reuse, P1 ;  /* 0x00000001c52b7824 */ /* 0x100fe200008e06d0 */
[-C--:B------:R-:W-:Y:S01]  /*4870*/  IADD3 R62, P1, PT, R204, R213.reuse, RZ ;  /* 0x000000d5cc3e7210 */ /* 0x080fe20007f3e0ff */
[----:B------:R-:W-:Y:S01]  /*4880*/  IMAD.X R61, R191, 0x1, R208, P2 ;  /* 0x00000001bf3d7824 */ /* 0x000fe200010e06d0 */
[----:B------:R-:W-:Y:S02]  /*4890*/  PRMT R50, RZ, 0x7610, R50 ;  /* 0x00007610ff327816 */ /* 0x000fe40000000032 */
[----:B0-----:R-:W-:Y:S01]  /*48a0*/  IADD3 R40, P2, PT, R4, R213, RZ ;  /* 0x000000d504287210 */ /* 0x001fe20007f5e0ff */
[----:B------:R-:W-:Y:S01]  /*48b0*/  IMAD.X R63, R205, 0x1, R208, P1 ;  /* 0x00000001cd3f7824 */ /* 0x000fe200008e06d0 */
[----:B-1----:R-:W-:-:S03]  /*48c0*/  PRMT R45, RZ, 0x7610, R45 ;  /* 0x00007610ff2d7816 */ /* 0x002fc6000000002d */
[----:B------:R-:W-:Y:S01]  /*48d0*/  IMAD.X R41, R195, 0x1, R208, P2 ;  /* 0x00000001c3297824 */ /* 0x000fe200010e06d0 */
[----:B------:R0:W4:Y:S04]  /*48e0*/  @!P0 LDG.E.U16 R48, desc[UR8][R52.64] ;  /* 0x0000000834308981 */ /* 0x000128000c1e1500 */
[----:B------:R1:W5:Y:S01]  /*48f0*/  @!P0 LDG.E.U16 R50, desc[UR8][R60.64] ;  /* 0x000000083c328981 */ /* 0x000362000c1e1500 */
[----:B------:R-:W-:-:S03]  /*4900*/  PRMT R44, RZ, 0x7610, R44 ;  /* 0x00007610ff2c7816 */ /* 0x000fc6000000002c */
[----:B------:R1:W2:Y:S01]  /*4910*/  @!P0 LDG.E.U16 R45, desc[UR8][R40.64] ;  /* 0x00000008282d8981 */ /* 0x0002a2000c1e1500 */
[----:B0-----:R-:W-:-:S03]  /*4920*/  IADD3 R52, P1, PT, R10, R213, RZ ;  /* 0x000000d50a347210 */ /* 0x001fc60007f3e0ff */
[----:B------:R0:W2:Y:S02]  /*4930*/  @!P0 LDG.E.U16 R44, desc[UR8][R62.64] ;  /* 0x000000083e2c8981 */ /* 0x0000a4000c1e1500 */
[----:B------:R-:W-:Y:S01]  /*4940*/  IMAD.X R53, R201, 0x1, R208, P1 ;  /* 0x00000001c9357824 */ /* 0x000fe200008e06d0 */
[----:B-1----:R-:W-:-:S04]  /*4950*/  IADD3 R60, P1, PT, R12, R213, RZ ;  /* 0x000000d50c3c7210 */ /* 0x002fc80007f3e0ff */
[----:B------:R-:W-:Y:S02]  /*4960*/  IADD3.X R61, PT, PT, R5, R208, RZ, P1, !PT ;  /* 0x000000d0053d7210 */ /* 0x000fe40000ffe4ff */
[----:B------:R-:W-:Y:S02]  /*4970*/  IADD3 R40, P1, PT, R16, R213, RZ ;  /* 0x000000d510287210 */ /* 0x000fe40007f3e0ff */
[----:B------:R-:W-:-:S03]  /*4980*/  PRMT R243, RZ, 0x7610, R243 ;  /* 0x00007610fff37816 */ /* 0x000fc600000000f3 */
[----:B------:R-:W-:Y:S01]  /*4990*/  IMAD.X R41, R9, 0x1, R208, P1 ;  /* 0x0000000109297824 */ /* 0x000fe200008e06d0 */
[----:B0-----:R-:W-:Y:S02]  /*49a0*/  IADD3 R62, P1, PT, R18, R213, RZ ;  /* 0x000000d5123e7210 */ /* 0x001fe40007f3e0ff */
[----:B------:R0:W2:Y:S01]  /*49b0*/  @!P0 LDG.E.U16 R243, desc[UR8][R52.64] ;  /* 0x0000000834f38981 */ /* 0x0000a2000c1e1500 */
[----:B------:R-:W-:Y:S02]  /*49c0*/  PRMT R242, RZ, 0x7610, R242 ;  /* 0x00007610fff27816 */ /* 0x000fe400000000f2 */
[----:B------:R-:W-:Y:S01]  /*49d0*/  IMAD.X R63, R11, 0x1, R208, P1 ;  /* 0x000000010b3f7824 */ /* 0x000fe200008e06d0 */
[----:B------:R-:W-:-:S03]  /*49e0*/  PRMT R240, RZ, 0x7610, R240 ;  /* 0x00007610fff07816 */ /* 0x000fc600000000f0 */
[----:B------:R1:W2:Y:S01]  /*49f0*/  @!P0 LDG.E.U16 R242, desc[UR8][R60.64] ;  /* 0x000000083cf28981 */ /* 0x0002a2000c1e1500 */
[----:B0-----:R-:W-:-:S03]  /*4a00*/  IADD3 R52, P1, PT, R22, R213, RZ ;  /* 0x000000d516347210 */ /* 0x001fc60007f3e0ff */
[----:B------:R0:W2:Y:S02]  /*4a10*/  @!P0 LDG.E.U16 R240, desc[UR8][R40.64] ;  /* 0x0000000828f08981 */ /* 0x0000a4000c1e1500 */
[----:B------:R-:W-:Y:S01]  /*4a20*/  IMAD.X R53, R15, 0x1, R208, P1 ;  /* 0x000000010f357824 */ /* 0x000fe200008e06d0 */
[----:B-1----:R-:W-:Y:S02]  /*4a30*/  IADD3 R60, P1, PT, R24, R213, RZ ;  /* 0x000000d5183c7210 */ /* 0x002fe40007f3e0ff */
[----:B------:R-:W-:-:S03]  /*4a40*/  PRMT R239, RZ, 0x7610, R239 ;  /* 0x00007610ffef7816 */ /* 0x000fc600000000ef */
[----:B------:R-:W-:Y:S01]  /*4a50*/  IMAD.X R61, R17, 0x1, R208, P1 ;  /* 0x00000001113d7824 */ /* 0x000fe200008e06d0 */
[-C--:B0-----:R-:W-:Y:S02]  /*4a60*/  IADD3 R40, P1, PT, R28, R213.reuse, RZ ;  /* 0x000000d51c287210 */ /* 0x081fe40007f3e0ff */
[----:B------:R0:W2:Y:S01]  /*4a70*/  @!P0 LDG.E.U16 R239, desc[UR8][R62.64] ;  /* 0x000000083eef8981 */ /* 0x0000a2000c1e1500 */
[----:B------:R-:W-:Y:S02]  /*4a80*/  PRMT R237, RZ, 0x7610, R237 ;  /* 0x00007610ffed7816 */ /* 0x000fe400000000ed */
[----:B------:R-:W-:Y:S02]  /*4a90*/  IADD3.X R41, PT, PT, R21, R208, RZ, P1, !PT ;  /* 0x000000d015297210 */ /* 0x000fe40000ffe4ff */
[----:B------:R-:W-:Y:S02]  /*4aa0*/  PRMT R236, RZ, 0x7610, R236 ;  /* 0x00007610ffec7816 */ /* 0x000fe400000000ec */
[----:B------:R1:W2:Y:S01]  /*4ab0*/  @!P0 LDG.E.U16 R237, desc[UR8][R52.64] ;  /* 0x0000000834ed8981 */ /* 0x0002a2000c1e1500 */
[----:B0-----:R-:W-:-:S03]  /*4ac0*/  IADD3 R62, P1, PT, R30, R213, RZ ;  /* 0x000000d51e3e7210 */ /* 0x001fc60007f3e0ff */
[----:B------:R0:W2:Y:S02]  /*4ad0*/  @!P0 LDG.E.U16 R236, desc[UR8][R60.64] ;  /* 0x000000083cec8981 */ /* 0x0000a4000c1e1500 */
[----:B------:R-:W-:Y:S01]  /*4ae0*/  IMAD.X R63, R23, 0x1, R208, P1 ;  /* 0x00000001173f7824 */ /* 0x000fe200008e06d0 */
[----:B-1----:R-:W-:Y:S02]  /*4af0*/  IADD3 R52, P1, PT, R34, R213, RZ ;  /* 0x000000d522347210 */ /* 0x002fe40007f3e0ff */
[----:B------:R-:W-:-:S03]  /*4b00*/  PRMT R234, RZ, 0x7610, R234 ;  /* 0x00007610ffea7816 */ /* 0x000fc600000000ea */
[--C-:B------:R-:W-:Y:S01]  /*4b10*/  IMAD.X R53, R27, 0x1, R208.reuse, P1 ;  /* 0x000000011b357824 */ /* 0x100fe200008e06d0 */
        /* <DEDUP_REMOVED lines=15> */
[----:B------:R-:W-:Y:S01]  /*4c10*/  IMAD.X R53, R39, 0x1, R208, P1 ;  /* 0x0000000127357824 */ /* 0x000fe200008e06d0 */
[----:B------:R-:W-:Y:S02]  /*4c20*/  PRMT R46, RZ, 0x7610, R46 ;  /* 0x00007610ff2e7816 */ /* 0x000fe4000000002e */
[----:B------:R-:W-:Y:S01]  /*4c30*/  PRMT R227, RZ, 0x7610, R227 ;  /* 0x00007610ffe37816 */ /* 0x000fe200000000e3 */
[----:B------:R1:W2:Y:S01]  /*4c40*/  @!P0 LDG.E.U16 R228, desc[UR8][R40.64] ;  /* 0x0000000828e48981 */ /* 0x0002a2000c1e1500 */
[----:B0-----:R-:W-:-:S03]  /*4c50*/  IADD3 R60, P1, PT, R120, R213, RZ ;  /* 0x000000d5783c7210 */ /* 0x001fc60007f3e0ff */
[----:B------:R0:W2:Y:S01]  /*4c60*/  @!P0 LDG.E.U16 R46, desc[UR8][R42.64] ;  /* 0x000000082a2e8981 */ /* 0x0000a2000c1e1500 */
[-C--:B------:R-:W-:Y:S01]  /*4c70*/  IADD3 R54, P2, PT, R8, R213.reuse, RZ ;  /* 0x000000d508367210 */ /* 0x080fe20007f5e0ff */
[----:B------:R-:W-:Y:S01]  /*4c80*/  IMAD.X R61, R113, 0x1, R208, P1 ;  /* 0x00000001713d7824 */ /* 0x000fe200008e06d0 */
[----:B------:R-:W-:Y:S01]  /*4c90*/  PRMT R244, RZ, 0x7610, R244 ;  /* 0x00007610fff47816 */ /* 0x000fe200000000f4 */
[----:B------:R0:W2:Y:S01]  /*4ca0*/  @!P0 LDG.E.U16 R227, desc[UR8][R62.64] ;  /* 0x000000083ee38981 */ /* 0x0000a2000c1e1500 */
[-C--:B-1----:R-:W-:Y:S01]  /*4cb0*/  IADD3 R40, P1, PT, R124, R213.reuse, RZ ;  /* 0x000000d57c287210 */ /* 0x082fe20007f3e0ff */
[--C-:B------:R-:W-:Y:S01]  /*4cc0*/  IMAD.X R55, R199, 0x1, R208.reuse, P2 ;  /* 0x00000001c7377824 */ /* 0x100fe200010e06d0 */
[----:B------:R-:W-:Y:S02]  /*4cd0*/  PRMT R225, RZ, 0x7610, R225 ;  /* 0x00007610ffe17816 */ /* 0x000fe400000000e1 */
[-C--:B0-----:R-:W-:Y:S01]  /*4ce0*/  IADD3 R42, P2, PT, R14, R213.reuse, RZ ;  /* 0x000000d50e2a7210 */ /* 0x081fe20007f5e0ff */
[----:B------:R-:W-:Y:S01]  /*4cf0*/  IMAD.X R41, R117, 0x1, R208, P1 ;  /* 0x0000000175297824 */ /* 0x000fe200008e06d0 */
[----:B------:R0:W2:Y:S01]  /*4d00*/  @!P0 LDG.E.U16 R244, desc[UR8][R54.64] ;  /* 0x0000000836f48981 */ /* 0x0000a2000c1e1500 */
[----:B------:R-:W-:-:S02]  /*4d10*/  IADD3 R62, P1, PT, R126, R213, RZ ;  /* 0x000000d57e3e7210 */ /* 0x000fc40007f3e0ff */
[----:B------:R-:W-:Y:S01]  /*4d20*/  IMAD.X R43, R7, 0x1, R208, P2 ;  /* 0x00000001072b7824 */ /* 0x000fe200010e06d0 */
[----:B------:R-:W-:Y:S01]  /*4d30*/  PRMT R241, RZ, 0x7610, R241 ;  /* 0x00007610fff17816 */ /* 0x000fe200000000f1 */
[----:B------:R1:W2:Y:S01]  /*4d40*/  @!P0 LDG.E.U16 R225, desc[UR8][R52.64] ;  /* 0x0000000834e18981 */ /* 0x0002a2000c1e1500 */
[----:B------:R-:W-:Y:S01]  /*4d50*/  PRMT R224, RZ, 0x7610, R224 ;  /* 0x00007610ffe07816 */ /* 0x000fe200000000e0 */
[----:B------:R-:W-:Y:S01]  /*4d60*/  IMAD.X R63, R119, 0x1, R208, P1 ;  /* 0x00000001773f7824 */ /* 0x000fe200008e06d0 */
[-C--:B0-----:R-:W-:Y:S02]  /*4d70*/  IADD3 R54, P2, PT, R20, R213.reuse, RZ ;  /* 0x000000d514367210 */ /* 0x081fe40007f5e0ff */
[----:B------:R0:W2:Y:S01]  /*4d80*/  @!P0 LDG.E.U16 R241, desc[UR8][R42.64] ;  /* 0x000000082af18981 */ /* 0x0000a2000c1e1500 */
[----:B------:R-:W-:Y:S02]  /*4d90*/  PRMT R222, RZ, 0x7610, R222 ;  /* 0x00007610ffde7816 */ /* 0x000fe400000000de */
[----:B------:R-:W-:Y:S01]  /*4da0*/  PRMT R238, RZ, 0x7610, R238 ;  /* 0x00007610ffee7816 */ /* 0x000fe200000000ee */
[----:B------:R0:W2:Y:S01]  /*4db0*/  @!P0 LDG.E.U16 R224, desc[UR8][R60.64] ;  /* 0x000000083ce08981 */ /* 0x0000a2000c1e1500 */
[-C--:B-1----:R-:W-:Y:S01]  /*4dc0*/  IADD3 R52, P1, PT, R130, R213.reuse, RZ ;  /* 0x000000d582347210 */ /* 0x082fe20007f3e0ff */
[--C-:B------:R-:W-:Y:S01]  /*4dd0*/  IMAD.X R55, R13, 0x1, R208.reuse, P2 ;  /* 0x000000010d377824 */ /* 0x100fe200010e06d0 */
[----:B------:R-:W-:Y:S01]  /*4de0*/  PRMT R221, RZ, 0x7610, R221 ;  /* 0x00007610ffdd7816 */ /* 0x000fe200000000dd */
[----:B------:R1:W2:Y:S02]  /*4df0*/  @!P0 LDG.E.U16 R222, desc[UR8][R40.64] ;  /* 0x0000000828de8981 */ /* 0x0002a4000c1e1500 */
[----:B------:R-:W-:Y:S01]  /*4e00*/  IMAD.X R53, R123, 0x1, R208, P1 ;  /* 0x000000017b357824 */ /* 0x000fe200008e06d0 */
[-C--:B0-----:R-:W-:Y:S01]  /*4e10*/  IADD3 R42, P2, PT, R26, R213.reuse, RZ ;  /* 0x000000d51a2a7210 */ /* 0x081fe20007f5e0ff */
[----:B------:R0:W2:Y:S01]  /*4e20*/  @!P0 LDG.E.U16 R238, desc[UR8][R54.64] ;  /* 0x0000000836ee8981 */ /* 0x0000a2000c1e1500 */
[----:B------:R-:W-:-:S02]  /*4e30*/  IADD3 R60, P1, PT, R132, R213, RZ ;  /* 0x000000d5843c7210 */ /* 0x000fc40007f3e0ff */
[----:B------:R-:W-:Y:S01]  /*4e40*/  PRMT R235, RZ, 0x7610, R235 ;  /* 0x00007610ffeb7816 */ /* 0x000fe200000000eb */
[--C-:B------:R-:W-:Y:S01]  /*4e50*/  IMAD.X R43, R19, 0x1, R208.reuse, P2 ;  /* 0x00000001132b7824 */ /* 0x100fe200010e06d0 */
[----:B------:R-:W-:Y:S01]  /*4e60*/  IADD3.X R61, PT, PT, R125, R208, RZ, P1, !PT ;  /* 0x000000d07d3d7210 */ /* 0x000fe20000ffe4ff */
[----:B------:R0:W2:Y:S01]  /*4e70*/  @!P0 LDG.E.U16 R221, desc[UR8][R62.64] ;  /* 0x000000083edd8981 */ /* 0x0000a2000c1e1500 */
[-C--:B-1----:R-:W-:Y:S02]  /*4e80*/  IADD3 R40, P1, PT, R136, R213.reuse, RZ ;  /* 0x000000d588287210 */ /* 0x082fe40007f3e0ff */
[-C--:B0-----:R-:W-:Y:S01]  /*4e90*/  IADD3 R54, P2, PT, R32, R213.reuse, RZ ;  /* 0x000000d520367210 */ /* 0x081fe20007f5e0ff */
[----:B------:R0:W2:Y:S01]  /*4ea0*/  @!P0 LDG.E.U16 R235, desc[UR8][R42.64] ;  /* 0x000000082aeb8981 */ /* 0x0000a2000c1e1500 */
[----:B------:R-:W-:Y:S01]  /*4eb0*/  PRMT R219, RZ, 0x7610, R219 ;  /* 0x00007610ffdb7816 */ /* 0x000fe200000000db */
[----:B------:R-:W-:Y:S01]  /*4ec0*/  IMAD.X R41, R129, 0x1, R208, P1 ;  /* 0x0000000181297824 */ /* 0x000fe200008e06d0 */
[----:B------:R-:W-:Y:S01]  /*4ed0*/  PRMT R232, RZ, 0x7610, R232 ;  /* 0x00007610ffe87816 */ /* 0x000fe200000000e8 */
[----:B------:R-:W-:Y:S01]  /*4ee0*/  IMAD.X R55, R25, 0x1, R208, P2 ;  /* 0x0000000119377824 */ /* 0x000fe200010e06d0 */
[----:B------:R-:W-:-:S02]  /*4ef0*/  IADD3 R62, P1, PT, R138, R213, RZ ;  /* 0x000000d58a3e7210 */ /* 0x000fc40007f3e0ff */
[----:B------:R1:W2:Y:S01]  /*4f00*/  @!P0 LDG.E.U16 R219, desc[UR8][R52.64] ;  /* 0x0000000834db8981 */ /* 0x0002a2000c1e1500 */
[-C--:B0-----:R-:W-:Y:S02]  /*4f10*/  IADD3 R42, P2, PT, R38, R213.reuse, RZ ;  /* 0x000000d5262a7210 */ /* 0x081fe40007f5e0ff */
[----:B------:R-:W-:Y:S01]  /*4f20*/  IMAD.X R63, R131, 0x1, R208, P1 ;  /* 0x00000001833f7824 */ /* 0x000fe200008e06d0 */
[----:B------:R-:W-:Y:S01]  /*4f30*/  PRMT R229, RZ, 0x7610, R229 ;  /* 0x00007610ffe57816 */ /* 0x000fe200000000e5 */
[----:B------:R0:W2:Y:S01]  /*4f40*/  @!P0 LDG.E.U16 R232, desc[UR8][R54.64] ;  /* 0x0000000836e88981 */ /* 0x0000a2000c1e1500 */
[----:B------:R-:W-:Y:S01]  /*4f50*/  PRMT R218, RZ, 0x7610, R218 ;  /* 0x00007610ffda7816 */ /* 0x000fe200000000da */
[----:B------:R-:W-:Y:S01]  /*4f60*/  IMAD.X R43, R31, 0x1, R208, P2 ;  /* 0x000000011f2b7824 */ /* 0x000fe200010e06d0 */
[----:B-1----:R-:W-:Y:S02]  /*4f70*/  IADD3 R52, P1, PT, R142, R213, RZ ;  /* 0x000000d58e347210 */ /* 0x002fe40007f3e0ff */
[----:B------:R-:W-:-:S02]  /*4f80*/  PRMT R226, RZ, 0x7610, R226 ;  /* 0x00007610ffe27816 */ /* 0x000fc400000000e2 */
[----:B------:R1:W2:Y:S01]  /*4f90*/  @!P0 LDG.E.U16 R229, desc[UR8][R42.64] ;  /* 0x000000082ae58981 */ /* 0x0002a2000c1e1500 */
[----:B0-----:R-:W-:-:S03]  /*4fa0*/  IADD3 R54, P2, PT, R116, R213, RZ ;  /* 0x000000d574367210 */ /* 0x001fc60007f5e0ff */
[----:B------:R0:W2:Y:S01]  /*4fb0*/  @!P0 LDG.E.U16 R218, desc[UR8][R60.64] ;  /* 0x000000083cda8981 */ /* 0x0000a2000c1e1500 */
[----:B------:R-:W-:Y:S01]  /*4fc0*/  PRMT R216, RZ, 0x7610, R216 ;  /* 0x00007610ffd87816 */ /* 0x000fe200000000d8 */
[----:B------:R-:W-:Y:S01]  /*4fd0*/  IMAD.X R53, R135, 0x1, R208, P1 ;  /* 0x0000000187357824 */ /* 0x000fe200008e06d0 */
[----:B------:R-:W-:Y:S02]  /*4fe0*/  IADD3.X R55, PT, PT, R37, R208, RZ, P2, !PT ;  /* 0x000000d025377210 */ /* 0x000fe400017fe4ff */
[-C--:B-1----:R-:W-:Y:S02]  /*4ff0*/  IADD3 R42, P2, PT, R122, R213.reuse, RZ ;  /* 0x000000d57a2a7210 */ /* 0x082fe40007f5e0ff */
[----:B------:R1:W2:Y:S01]  /*5000*/  @!P0 LDG.E.U16 R216, desc[UR8][R40.64] ;  /* 0x0000000828d88981 */ /* 0x0002a2000c1e1500 */
[----:B0-----:R-:W-:-:S03]  /*5010*/  IADD3 R60, P1, PT, R144, R213, RZ ;  /* 0x000000d5903c7210 */ /* 0x001fc60007f3e0ff */
[----:B------:R0:W2:Y:S01]  /*5020*/  @!P0 LDG.E.U16 R226, desc[UR8][R54.64] ;  /* 0x0000000836e28981 */ /* 0x0000a2000c1e1500 */
[----:B------:R-:W-:Y:S01]  /*5030*/  PRMT R83, RZ, 0x7610, R83 ;  /* 0x00007610ff537816 */ /* 0x000fe20000000053 */
[--C-:B------:R-:W-:Y:S01]  /*5040*/  IMAD.X R43, R115, 0x1, R208.reuse, P2 ;  /* 0x00000001732b7824 */ /* 0x100fe200010e06d0 */
[----:B------:R-:W-:Y:S01]  /*5050*/  PRMT R223, RZ, 0x7610, R223 ;  /* 0x00007610ffdf7816 */ /* 0x000fe200000000df */
[----:B------:R-:W-:Y:S01]  /*5060*/  IMAD.X R61, R137, 0x1, R208, P1 ;  /* 0x00000001893d7824 */ /* 0x000fe200008e06d0 */
[-C--:B-1----:R-:W-:Y:S02]  /*5070*/  IADD3 R40, P1, PT, R150, R213.reuse, RZ ;  /* 0x000000d596287210 */ /* 0x082fe40007f3e0ff */
[----:B------:R1:W2:Y:S01]  /*5080*/  @!P0 LDG.E.U16 R83, desc[UR8][R62.64] ;  /* 0x000000083e538981 */ /* 0x0002a2000c1e1500 */
[----:B0-----:R-:W-:-:S03]  /*5090*/  IADD3 R54, P2, PT, R128, R213, RZ ;  /* 0x000000d580367210 */ /* 0x001fc60007f5e0ff */
[----:B------:R0:W2:Y:S01]  /*50a0*/  @!P0 LDG.E.U16 R223, desc[UR8][R42.64] ;  /* 0x000000082adf8981 */ /* 0x0000a2000c1e1500 */
[----:B------:R-:W-:Y:S02]  /*50b0*/  PRMT R81, RZ, 0x7610, R81 ;  /* 0x00007610ff517816 */ /* 0x000fe40000000051 */
[----:B------:R-:W-:Y:S01]  /*50c0*/  IADD3.X R41, PT, PT, R141, R208, RZ, P1, !PT ;  /* 0x000000d08d297210 */ /* 0x000fe20000ffe4ff */
[----:B------:R-:W-:Y:S01]  /*50d0*/  IMAD.X R55, R121, 0x1, R208, P2 ;  /* 0x0000000179377824 */ /* 0x000fe200010e06d0 */
[----:B------:R-:W-:Y:S02]  /*50e0*/  PRMT R220, RZ, 0x7610, R220 ;  /* 0x00007610ffdc7816 */ /* 0x000fe400000000dc */
[-C--:B-1----:R-:W-:Y:S01]  /*50f0*/  IADD3 R62, P1, PT, R152, R213.reuse, RZ ;  /* 0x000000d5983e7210 */ /* 0x082fe20007f3e0ff */
[----:B------:R1:W2:Y:S01]  /*5100*/  @!P0 LDG.E.U16 R81, desc[UR8][R52.64] ;  /* 0x0000000834518981 */ /* 0x0002a2000c1e1500 */
[-C--:B0-----:R-:W-:Y:S02]  /*5110*/  IADD3 R42, P2, PT, R134, R213.reuse, RZ ;  /* 0x000000d5862a7210 */ /* 0x081fe40007f5e0ff */
[----:B------:R-:W-:Y:S01]  /*5120*/  PRMT R79, RZ, 0x7610, R79 ;  /* 0x00007610ff4f7816 */ /* 0x000fe2000000004f */
[--C-:B------:R-:W-:Y:S01]  /*5130*/  IMAD.X R63, R143, 0x1, R208.reuse, P1 ;  /* 0x000000018f3f7824 */ /* 0x100fe200008e06d0 */
[----:B------:R0:W2:Y:S01]  /*5140*/  @!P0 LDG.E.U16 R220, desc[UR8][R54.64] ;  /* 0x0000000836dc8981 */ /* 0x0000a2000c1e1500 */
[----:B------:R-:W-:Y:S01]  /*5150*/  PRMT R217, RZ, 0x7610, R217 ;  /* 0x00007610ffd97816 */ /* 0x000fe200000000d9 */
[----:B------:R-:W-:Y:S01]  /*5160*/  IMAD.X R43, R127, 0x1, R208, P2 ;  /* 0x000000017f2b7824 */ /* 0x000fe200010e06d0 */
[----:B-1----:R-:W-:Y:S01]  /*5170*/  IADD3 R52, P1, PT, R156, R213, RZ ;  /* 0x000000d59c347210 */ /* 0x002fe20007f3e0ff */
[----:B------:R1:W2:Y:S01]  /*5180*/  @!P0 LDG.E.U16 R79, desc[UR8][R60.64] ;  /* 0x000000083c4f8981 */ /* 0x0002a2000c1e1500 */
[----:B------:R-:W-:-:S02]  /*5190*/  PRMT R77, RZ, 0x7610, R77 ;  /* 0x00007610ff4d7816 */ /* 0x000fc4000000004d */
[-C--:B0-----:R-:W-:Y:S01]  /*51a0*/  IADD3 R54, P2, PT, R140, R213.reuse, RZ ;  /* 0x000000d58c367210 */ /* 0x081fe20007f5e0ff */
[----:B------:R-:W-:Y:S01]  /*51b0*/  IMAD.X R53, R149, 0x1, R208, P1 ;  /* 0x0000000195357824 */ /* 0x000fe200008e06d0 */
[----:B------:R0:W2:Y:S01]  /*51c0*/  @!P0 LDG.E.U16 R217, desc[UR8][R42.64] ;  /* 0x000000082ad98981 */ /* 0x0000a2000c1e1500 */
[----:B------:R-:W-:Y:S02]  /*51d0*/  PRMT R82, RZ, 0x7610, R82 ;  /* 0x00007610ff527816 */ /* 0x000fe40000000052 */
[----:B------:R-:W-:Y:S01]  /*51e0*/  IMAD.X R55, R133, 0x1, R208, P2 ;  /* 0x0000000185377824 */ /* 0x000fe200010e06d0 */
[-C--:B-1----:R-:W-:Y:S01]  /*51f0*/  IADD3 R60, P1, PT, R158, R213.reuse, RZ ;  /* 0x000000d59e3c7210 */ /* 0x082fe20007f3e0ff */
[----:B------:R1:W2:Y:S01]  /*5200*/  @!P0 LDG.E.U16 R77, desc[UR8][R40.64] ;  /* 0x00000008284d8981 */ /* 0x0002a2000c1e1500 */
[----:B------:R-:W-:Y:S02]  /*5210*/  PRMT R76, RZ, 0x7610, R76 ;  /* 0x00007610ff4c7816 */ /* 0x000fe4000000004c */
[----:B0-----:R-:W-:Y:S01]  /*5220*/  IADD3 R42, P2, PT, R148, R213, RZ ;  /* 0x000000d5942a7210 */ /* 0x001fe20007f5e0ff */
[----:B------:R-:W-:Y:S01]  /*5230*/  IMAD.X R61, R151, 0x1, R208, P1 ;  /* 0x00000001973d7824 */ /* 0x000fe200008e06d0 */
[----:B------:R0:W2:Y:S01]  /*5240*/  @!P0 LDG.E.U16 R82, desc[UR8][R54.64] ;  /* 0x0000000836528981 */ /* 0x0000a2000c1e1500 */
[----:B------:R-:W-:-:S02]  /*5250*/  PRMT R78, RZ, 0x7610, R78 ;  /* 0x00007610ff4e7816 */ /* 0x000fc4000000004e */
[----:B------:R-:W-:Y:S01]  /*5260*/  IMAD.X R43, R139, 0x1, R208, P2 ;  /* 0x000000018b2b7824 */ /* 0x000fe200010e06d0 */
[-C--:B-1----:R-:W-:Y:S01]  /*5270*/  IADD3 R40, P1, PT, R162, R213.reuse, RZ ;  /* 0x000000d5a2287210 */ /* 0x082fe20007f3e0ff */
[----:B------:R1:W2:Y:S01]  /*5280*/  @!P0 LDG.E.U16 R76, desc[UR8][R62.64] ;  /* 0x000000083e4c8981 */ /* 0x0002a2000c1e1500 */
[----:B------:R-:W-:Y:S02]  /*5290*/  PRMT R74, RZ, 0x7610, R74 ;  /* 0x00007610ff4a7816 */ /* 0x000fe4000000004a */
[-C--:B0-----:R-:W-:Y:S01]  /*52a0*/  IADD3 R54, P2, PT, R154, R213.reuse, RZ ;  /* 0x000000d59a367210 */ /* 0x081fe20007f5e0ff */
[--C-:B------:R-:W-:Y:S01]  /*52b0*/  IMAD.X R41, R209, 0x1, R208.reuse, P1 ;  /* 0x00000001d1297824 */ /* 0x100fe200008e06d0 */
[----:B------:R0:W2:Y:S03]  /*52c0*/  @!P0 LDG.E.U16 R78, desc[UR8][R42.64] ;  /* 0x000000082a4e8981 */ /* 0x0000a6000c1e1500 */
[----:B------:R-:W-:Y:S01]  /*52d0*/  IMAD.X R55, R145, 0x1, R208, P2 ;  /* 0x0000000191377824 */ /* 0x000fe200010e06d0 */
[----:B-1----:R-:W-:Y:S01]  /*52e0*/  IADD3 R62, P1, PT, R164, R213, RZ ;  /* 0x000000d5a43e7210 */ /* 0x002fe20007f3e0ff */
[----:B------:R1:W2:Y:S01]  /*52f0*/  @!P0 LDG.E.U16 R74, desc[UR8][R52.64] ;  /* 0x00000008344a8981 */ /* 0x0002a2000c1e1500 */
[----:B------:R-:W-:-:S02]  /*5300*/  PRMT R72, RZ, 0x7610, R72 ;  /* 0x00007610ff487816 */ /* 0x000fc40000000048 */
[----:B0-----:R-:W-:Y:S01]  /*5310*/  IADD3 R42, P2, PT, R160, R213, RZ ;  /* 0x000000d5a02a7210 */ /* 0x001fe20007f5e0ff */
[----:B------:R-:W-:-:S04]  /*5320*/  IMAD.X R63, R153, 0x1, R208, P1 ;  /* 0x00000001993f7824 */ /* 0x000fc800008e06d0 */
[--C-:B------:R-:W-:Y:S01]  /*5330*/  IMAD.X R43, R207, 0x1, R208.reuse, P2 ;  /* 0x00000001cf2b7824 */ /* 0x100fe200010e06d0 */
[----:B-1----:R-:W-:Y:S02]  /*5340*/  IADD3 R52, P1, PT, R168, R213, RZ ;  /* 0x000000d5a8347210 */ /* 0x002fe40007f3e0ff */
[----:B------:R-:W-:Y:S02]  /*5350*/  PRMT R71, RZ, 0x7610, R71 ;  /* 0x00007610ff477816 */ /* 0x000fe40000000047 */
[----:B------:R0:W2:Y:S01]  /*5360*/  @!P0 LDG.E.U16 R72, desc[UR8][R42.64] ;  /* 0x000000082a488981 */ /* 0x0000a2000c1e1500 */
[----:B------:R-:W-:Y:S01]  /*5370*/  IMAD.X R53, R157, 0x1, R208, P1 ;  /* 0x000000019d357824 */ /* 0x000fe200008e06d0 */
[----:B------:R-:W-:Y:S02]  /*5380*/  PRMT R75, RZ, 0x7610, R75 ;  /* 0x00007610ff4b7816 */ /* 0x000fe4000000004b */
[----:B------:R1:W2:Y:S01]  /*5390*/  @!P0 LDG.E.U16 R71, desc[UR8][R40.64] ;  /* 0x0000000828478981 */ /* 0x0002a2000c1e1500 */
[----:B------:R-:W-:-:S03]  /*53a0*/  PRMT R68, RZ, 0x7610, R68 ;  /* 0x00007610ff447816 */ /* 0x000fc60000000044 */
[----:B------:R3:W4:Y:S01]  /*53b0*/  @!P0 LDG.E.U16 R75, desc[UR8][R54.64] ;  /* 0x00000008364b8981 */ /* 0x000722000c1e1500 */
[-C--:B0-----:R-:W-:Y:S02]  /*53c0*/  IADD3 R42, P1, PT, R170, R213.reuse, RZ ;  /* 0x000000d5aa2a7210 */ /* 0x081fe40007f3e0ff */
[----:B------:R-:W-:Y:S01]  /*53d0*/  PRMT R69, RZ, 0x7610, R69 ;  /* 0x00007610ff457816 */ /* 0x000fe20000000045 */
[----:B------:R0:W4:Y:S02]  /*53e0*/  @!P0 LDG.E.U16 R68, desc[UR8][R52.64] ;  /* 0x0000000834448981 */ /* 0x000124000c1e1500 */
[----:B------:R-:W-:Y:S01]  /*53f0*/  IMAD.X R43, R159, 0x1, R208, P1 ;  /* 0x000000019f2b7824 */ /* 0x000fe200008e06d0 */
[-C--:B-1----:R-:W-:Y:S02]  /*5400*/  IADD3 R40, P1, PT, R174, R213.reuse, RZ ;  /* 0x000000d5ae287210 */ /* 0x082fe40007f3e0ff */
[----:B---3--:R-:W-:-:S03]  /*5410*/  IADD3 R54, P2, PT, R166, R213, RZ ;  /* 0x000000d5a6367210 */ /* 0x008fc60007f5e0ff */
[--C-:B------:R-:W-:Y:S01]  /*5420*/  IMAD.X R41, R163, 0x1, R208.reuse, P1 ;  /* 0x00000001a3297824 */ /* 0x100fe200008e06d0 */
[----:B------:R-:W-:Y:S02]  /*5430*/  IADD3.X R55, PT, PT, R155, R208, RZ, P2, !PT ;  /* 0x000000d09b377210 */ /* 0x000fe400017fe4ff */
[----:B0-----:R-:W-:Y:S02]  /*5440*/  IADD3 R52, P1, PT, R176, R213, RZ ;  /* 0x000000d5b0347210 */ /* 0x001fe40007f3e0ff */
[----:B------:R-:W-:Y:S01]  /*5450*/  PRMT R67, RZ, 0x7610, R67 ;  /* 0x00007610ff437816 */ /* 0x000fe20000000043 */
[----:B------:R0:W3:Y:S02]  /*5460*/  @!P0 LDG.E.U16 R69, desc[UR8][R54.64] ;  /* 0x0000000836458981 */ /* 0x0000e4000c1e1500 */
[----:B------:R-:W-:Y:S01]  /*5470*/  IMAD.X R53, R165, 0x1, R208, P1 ;  /* 0x00000001a5357824 */ /* 0x000fe200008e06d0 */
[----:B------:R-:W-:Y:S02]  /*5480*/  PRMT R65, RZ, 0x7610, R65 ;  /* 0x00007610ff417816 */ /* 0x000fe40000000041 */
[----:B------:R1:W3:Y:S01]  /*5490*/  @!P0 LDG.E.U16 R67, desc[UR8][R42.64] ;  /* 0x000000082a438981 */ /* 0x0002e2000c1e1500 */
[----:B------:R-:W-:-:S02]  /*54a0*/  PRMT R73, RZ, 0x7610, R73 ;  /* 0x00007610ff497816 */ /* 0x000fc40000000049 */
[----:B------:R-:W-:Y:S01]  /*54b0*/  PRMT R64, RZ, 0x7610, R64 ;  /* 0x00007610ff407816 */ /* 0x000fe20000000040 */
[----:B------:R5:W3:Y:S01]  /*54c0*/  @!P0 LDG.E.U16 R65, desc[UR8][R40.64] ;  /* 0x0000000828418981 */ /* 0x000ae2000c1e1500 */
[-C--:B0-----:R-:W-:Y:S02]  /*54d0*/  IADD3 R54, P1, PT, R178, R213.reuse, RZ ;  /* 0x000000d5b2367210 */ /* 0x081fe40007f3e0ff */
[----:B------:R-:W-:Y:S01]  /*54e0*/  PRMT R70, RZ, 0x7610, R70 ;  /* 0x00007610ff467816 */ /* 0x000fe20000000046 */
[----:B------:R0:W3:Y:S02]  /*54f0*/  @!P0 LDG.E.U16 R73, desc[UR8][R60.64] ;  /* 0x000000083c498981 */ /* 0x0000e4000c1e1500 */
[--C-:B------:R-:W-:Y:S01]  /*5500*/  IMAD.X R55, R167, 0x1, R208.reuse, P1 ;  /* 0x00000001a7377824 */ /* 0x100fe200008e06d0 */
[-C--:B-1----:R-:W-:Y:S01]  /*5510*/  IADD3 R42, P1, PT, R180, R213.reuse, RZ ;  /* 0x000000d5b42a7210 */ /* 0x082fe20007f3e0ff */
[----:B------:R1:W3:Y:S04]  /*5520*/  @!P0 LDG.E.U16 R64, desc[UR8][R52.64] ;  /* 0x0000000834408981 */ /* 0x0002e8000c1e1500 */
[----:B------:R-:W-:Y:S01]  /*5530*/  IMAD.X R43, R169, 0x1, R208, P1 ;  /* 0x00000001a92b7824 */ /* 0x000fe200008e06d0 */
[-C--:B-----5:R-:W-:Y:S01]  /*5540*/  IADD3 R40, P1, PT, R182, R213.reuse, RZ ;  /* 0x000000d5b6287210 */ /* 0x0a0fe20007f3e0ff */
[----:B------:R5:W3:Y:S01]  /*5550*/  @!P0 LDG.E.U16 R70, desc[UR8][R62.64] ;  /* 0x000000083e468981 */ /* 0x000ae2000c1e1500 */
[----:B0-----:R-:W-:-:S02]  /*5560*/  IADD3 R60, P2, PT, R172, R213, RZ ;  /* 0x000000d5ac3c7210 */ /* 0x001fc40007f5e0ff */
[----:B------:R-:W-:Y:S02]  /*5570*/  IADD3.X R41, PT, PT, R171, R208, RZ, P1, !PT ;  /* 0x000000d0ab297210 */ /* 0x000fe40000ffe4ff */
[-C--:B-1----:R-:W-:Y:S01]  /*5580*/  IADD3 R52, P1, PT, R184, R213.reuse, RZ ;  /* 0x000000d5b8347210 */ /* 0x082fe20007f3e0ff */
[----:B------:R-:W-:Y:S01]  /*5590*/  IMAD.X R61, R161, 0x1, R208, P2 ;  /* 0x00000001a13d7824 */ /* 0x000fe200010e06d0 */
[----:B------:R-:W-:Y:S02]  /*55a0*/  PRMT R66, RZ, 0x7610, R66 ;  /* 0x00007610ff427816 */ /* 0x000fe40000000042 */
[----:B-----5:R-:W-:Y:S01]  /*55b0*/  PRMT R62, RZ, 0x7610, R62 ;  /* 0x00007610ff3e7816 */ /* 0x020fe2000000003e */
[--C-:B------:R-:W-:Y:S01]  /*55c0*/  IMAD.X R53, R173, 0x1, R208.reuse, P1 ;  /* 0x00000001ad357824 */ /* 0x100fe200008e06d0 */
[----:B------:R-:W-:Y:S02]  /*55d0*/  IADD3 R246, P1, PT, R186, R213, RZ ;  /* 0x000000d5baf67210 */ /* 0x000fe40007f3e0ff */
[----:B------:R0:W5:Y:S04]  /*55e0*/  @!P0 LDG.E.U16 R66, desc[UR8][R60.64] ;  /* 0x000000083c428981 */ /* 0x000168000c1e1500 */
[----:B------:R1:W3:Y:S01]  /*55f0*/  @!P0 LDG.E.U16 R62, desc[UR8][R42.64] ;  /* 0x000000082a3e8981 */ /* 0x0002e2000c1e1500 */
[----:B------:R-:W-:Y:S01]  /*5600*/  IMAD.X R247, R175, 0x1, R208, P1 ;  /* 0x00000001aff77824 */ /* 0x000fe200008e06d0 */
[----:B0-----:R-:W-:-:S02]  /*5610*/  PRMT R61, RZ, 0x7610, R61 ;  /* 0x00007610ff3d7816 */ /* 0x001fc4000000003d */
[----:B-1----:R-:W-:Y:S02]  /*5620*/  IADD3 R42, P1, PT, R188, R213, RZ ;  /* 0x000000d5bc2a7210 */ /* 0x002fe40007f3e0ff */
[----:B------:R-:W-:Y:S02]  /*5630*/  PRMT R63, RZ, 0x7610, R63 ;  /* 0x00007610ff3f7816 */ /* 0x000fe4000000003f */
[----:B------:R0:W3:Y:S01]  /*5640*/  @!P0 LDG.E.U16 R61, desc[UR8][R40.64] ;  /* 0x00000008283d8981 */ /* 0x0000e2000c1e1500 */
[----:B------:R-:W-:-:S03]  /*5650*/  IMAD.X R43, R177, 0x1, R208, P1 ;  /* 0x00000001b12b7824 */ /* 0x000fc600008e06d0 */
[----:B------:R1:W3:Y:S01]  /*5660*/  @!P0 LDG.E.U16 R63, desc[UR8][R54.64] ;  /* 0x00000008363f8981 */ /* 0x0002e2000c1e1500 */
[----:B0-----:R-:W-:Y:S02]  /*5670*/  IADD3 R40, P1, PT, R190, R213, RZ ;  /* 0x000000d5be287210 */ /* 0x001fe40007f3e0ff */
[----:B-1----:R-:W-:-:S03]  /*5680*/  PRMT R55, RZ, 0x7610, R55 ;  /* 0x00007610ff377816 */ /* 0x002fc60000000037 */
[----:B------:R-:W-:Y:S01]  /*5690*/  IMAD.X R41, R179, 0x1, R208, P1 ;  /* 0x00000001b3297824 */ /* 0x000fe200008e06d0 */
[----:B------:R-:W-:Y:S02]  /*56a0*/  IADD3 R248, P1, PT, R192, R213, RZ ;  /* 0x000000d5c0f87210 */ /* 0x000fe40007f3e0ff */
[----:B------:R-:W-:Y:S01]  /*56b0*/  PRMT R60, RZ, 0x7610, R60 ;  /* 0x00007610ff3c7816 */ /* 0x000fe2000000003c */
[----:B------:R0:W3:Y:S01]  /*56c0*/  @!P0 LDG.E.U16 R55, desc[UR8][R246.64] ;  /* 0x00000008f6378981 */ /* 0x0000e2000c1e1500 */
[----:B------:R-:W-:Y:S01]  /*56d0*/  PRMT R54, RZ, 0x7610, R54 ;  /* 0x00007610ff367816 */ /* 0x000fe20000000036 */
[----:B------:R-:W-:-:S03]  /*56e0*/  IMAD.X R249, R181, 0x1, R208, P1 ;  /* 0x00000001b5f97824 */ /* 0x000fc600008e06d0 */
[----:B------:R1:W3:Y:S04]  /*56f0*/  @!P0 LDG.E.U16 R60, desc[UR8][R52.64] ;  /* 0x00000008343c8981 */ /* 0x0002e8000c1e1500 */
[----:B------:R1:W3:Y:S01]  /*5700*/  @!P0 LDG.E.U16 R54, desc[UR8][R42.64] ;  /* 0x000000082a368981 */ /* 0x0002e2000c1e1500 */
[----:B0-----:R-:W-:Y:S02]  /*5710*/  IADD3 R246, P1, PT, R194, R213, RZ ;  /* 0x000000d5c2f67210 */ /* 0x001fe40007f3e0ff */
[----:B-1----:R-:W-:-:S03]  /*5720*/  PRMT R53, RZ, 0x7610, R53 ;  /* 0x00007610ff357816 */ /* 0x002fc60000000035 */
[--C-:B------:R-:W-:Y:S01]  /*5730*/  IMAD.X R247, R183, 0x1, R208.reuse, P1 ;  /* 0x00000001b7f77824 */ /* 0x100fe200008e06d0 */
[-C--:B------:R-:W-:Y:S02]  /*5740*/  IADD3 R42, P1, PT, R198, R213.reuse, RZ ;  /* 0x000000d5c62a7210 */ /* 0x080fe40007f3e0ff */
[----:B------:R0:W3:Y:S03]  /*5750*/  @!P0 LDG.E.U16 R53, desc[UR8][R40.64] ;  /* 0x0000000828358981 */ /* 0x0000e6000c1e1500 */
[----:B------:R-:W-:Y:S01]  /*5760*/  IMAD.X R43, R187, 0x1, R208, P1 ;  /* 0x00000001bb2b7824 */ /* 0x000fe200008e06d0 */
[----:B------:R-:W-:Y:S02]  /*5770*/  PRMT R52, RZ, 0x7610, R52 ;  /* 0x00007610ff347816 */ /* 0x000fe40000000034 */
[----:B------:R-:W-:Y:S02]  /*5780*/  PRMT R51, RZ, 0x7610, R51 ;  /* 0x00007610ff337816 */ /* 0x000fe40000000033 */
[----:B0-----:R-:W-:-:S02]  /*5790*/  IADD3 R40, P1, PT, R200, R213, RZ ;  /* 0x000000d5c8287210 */ /* 0x001fc40007f3e0ff */
[----:B------:R0:W3:Y:S01]  /*57a0*/  @!P0 LDG.E.U16 R52, desc[UR8][R248.64] ;  /* 0x00000008f8348981 */ /* 0x0000e2000c1e1500 */
[----:B------:R-:W-:Y:S02]  /*57b0*/  PRMT R47, RZ, 0x7610, R47 ;  /* 0x00007610ff2f7816 */ /* 0x000fe4000000002f */
[----:B------:R-:W-:Y:S01]  /*57c0*/  PRMT R49, RZ, 0x7610, R49 ;  /* 0x00007610ff317816 */ /* 0x000fe20000000031 */
[----:B------:R1:W3:Y:S01]  /*57d0*/  @!P0 LDG.E.U16 R51, desc[UR8][R246.64] ;  /* 0x00000008f6338981 */ /* 0x0002e2000c1e1500 */
[----:B------:R-:W-:-:S03]  /*57e0*/  IADD3.X R41, PT, PT, R189, R208, RZ, P1, !PT ;  /* 0x000000d0bd297210 */ /* 0x000fc60000ffe4ff */
[----:B------:R-:W3:Y:S04]  /*57f0*/  @!P0 LDG.E.U16 R47, desc[UR8][R42.64] ;  /* 0x000000082a2f8981 */ /* 0x000ee8000c1e1500 */
[----:B------:R1:W3:Y:S01]  /*5800*/  @!P0 LDG.E.U16 R49, desc[UR8][R40.64] ;  /* 0x0000000828318981 */ /* 0x0002e2000c1e1500 */
[----:B0-----:R-:W-:Y:S01]  /*5810*/  SHF.R.S32.HI R248, RZ, 0x6, R214 ;  /* 0x00000006fff87819 */ /* 0x001fe200000114d6 */
[----:B------:R-:W-:-:S03]  /*5820*/  IMAD.SHL.U32 R214, R214, 0x2, RZ ;  /* 0x00000002d6d67824 */ /* 0x000fc600078e00ff */
[----:B-1----:R-:W-:Y:S01]  /*5830*/  SGXT R246, R248, 0x1 ;  /* 0x00000001f8f6781a */ /* 0x002fe20000000200 */
[----:B------:R-:W-:Y:S02]  /*5840*/  IMAD.MOV.U32 R40, RZ, RZ, R200 ;  /* 0x000000ffff287224 */ /* 0x000fe400078e00c8 */
[----:B------:R-:W-:Y:S02]  /*5850*/  IMAD.MOV.U32 R41, RZ, RZ, R189 ;  /* 0x000000ffff297224 */ /* 0x000fe400078e00bd */
[----:B------:R-:W-:Y:S01]  /*5860*/  IMAD.WIDE R40, R210, 0x2, R40 ;  /* 0x00000002d2287825 */ /* 0x000fe200078e0228 */
[----:B------:R-:W-:-:S03]  /*5870*/  LOP3.LUT R43, R246, 0x90, RZ, 0xc0, !PT ;  /* 0x00000090f62b7812 */ /* 0x000fc600078ec0ff */
[----:B------:R-:W-:Y:S01]  /*5880*/  IMAD.MOV.U32 R189, RZ, RZ, R41 ;  /* 0x000000ffffbd7224 */ /* 0x000fe200078e0029 */
[----:B------:R-:W-:Y:S01]  /*5890*/  MOV R200, R40 ;  /* 0x0000002800c87202 */ /* 0x000fe20000000f00 */
[----:B------:R-:W-:Y:S02]  /*58a0*/  IMAD.MOV.U32 R40, RZ, RZ, R196 ;  /* 0x000000ffff287224 */ /* 0x000fe400078e00c4 */
[----:B------:R-:W-:Y:S01]  /*58b0*/  IMAD.MOV.U32 R41, RZ, RZ, R185 ;  /* 0x000000ffff297224 */ /* 0x000fe200078e00b9 */
[----:B------:R-:W-:Y:S01]  /*58c0*/  LOP3.LUT R214, R43, 0x17e, R214, 0x78, !PT ;  /* 0x0000017e2bd67812 */ /* 0x000fe200078e78d6 */
[----:B------:R-:W-:Y:S02]  /*58d0*/  IMAD.MOV.U32 R42, RZ, RZ, R202 ;  /* 0x000000ffff2a7224 */ /* 0x000fe400078e00ca */
[----:B------:R-:W-:Y:S02]  /*58e0*/  IMAD.MOV.U32 R43, RZ, RZ, R191 ;  /* 0x000000ffff2b7224 */ /* 0x000fe400078e00bf */
[----:B------:R-:W-:-:S04]  /*58f0*/  IMAD.WIDE R40, R210, 0x2, R40 ;  /* 0x00000002d2287825 */ /* 0x000fc800078e0228 */
[----:B------:R-:W-:Y:S01]  /*5900*/  IMAD.WIDE R42, R210, 0x2, R42 ;  /* 0x00000002d22a7825 */ /* 0x000fe200078e022a */
[----:B------:R-:W-:-:S03]  /*5910*/  MOV R196, R40 ;  /* 0x0000002800c47202 */ /* 0x000fc60000000f00 */
[----:B------:R-:W-:Y:S02]  /*5920*/  IMAD.MOV.U32 R185, RZ, RZ, R41 ;  /* 0x000000ffffb97224 */ /* 0x000fe400078e0029 */
[----:B------:R-:W-:Y:S02]  /*5930*/  IMAD.MOV.U32 R40, RZ, RZ, R192 ;  /* 0x000000ffff287224 */ /* 0x000fe400078e00c0 */
[----:B------:R-:W-:Y:S02]  /*5940*/  IMAD.MOV.U32 R41, RZ, RZ, R181 ;  /* 0x000000ffff297224 */ /* 0x000fe400078e00b5 */
[----:B------:R-:W-:Y:S02]  /*5950*/  IMAD.MOV.U32 R202, RZ, RZ, R42 ;  /* 0x000000ffffca7224 */ /* 0x000fe400078e002a */
[----:B------:R-:W-:Y:S02]  /*5960*/  IMAD.MOV.U32 R191, RZ, RZ, R43 ;  /* 0x000000ffffbf7224 */ /* 0x000fe400078e002b */
[----:B------:R-:W-:-:S02]  /*5970*/  IMAD.MOV.U32 R42, RZ, RZ, R198 ;  /* 0x000000ffff2a7224 */ /* 0x000fc400078e00c6 */
        /* <DEDUP_REMOVED lines=20> */
[----:B------:R-:W-:Y:S01]  /*5ac0*/  IMAD.MOV.U32 R41, RZ, RZ, R173 ;  /* 0x000000ffff297224 */ /* 0x000fe200078e00ad */
[----:B------:R-:W0:Y:S01]  /*5ad0*/  S2UR UR6, SR_CgaCtaId ;  /* 0x00000000000679c3 */ /* 0x000e220000008800 */
[----:B------:R-:W-:-:S04]  /*5ae0*/  IMAD.WIDE R42, R210, 0x2, R42 ;  /* 0x00000002d22a7825 */ /* 0x000fc800078e022a */
[----:B------:R-:W-:-:S04]  /*5af0*/  IMAD.WIDE R40, R210, 0x2, R40 ;  /* 0x00000002d2287825 */ /* 0x000fc800078e0228 */
[----:B------:R-:W-:Y:S01]  /*5b00*/  IMAD.MOV.U32 R190, RZ, RZ, R42 ;  /* 0x000000ffffbe7224 */ /* 0x000fe200078e002a */
[----:B------:R-:W-:Y:S01]  /*5b10*/  MOV R184, R40 ;  /* 0x0000002800b87202 */ /* 0x000fe20000000f00 */
[----:B------:R-:W-:Y:S02]  /*5b20*/  IMAD.MOV.U32 R179, RZ, RZ, R43 ;  /* 0x000000ffffb37224 */ /* 0x000fe400078e002b */
[----:B------:R-:W-:Y:S02]  /*5b30*/  IMAD.MOV.U32 R42, RZ, RZ, R186 ;  /* 0x000000ffff2a7224 */ /* 0x000fe400078e00ba */
[----:B------:R-:W-:Y:S02]  /*5b40*/  IMAD.MOV.U32 R43, RZ, RZ, R175 ;  /* 0x000000ffff2b7224 */ /* 0x000fe400078e00af */
[----:B------:R-:W-:Y:S02]  /*5b50*/  IMAD.MOV.U32 R173, RZ, RZ, R41 ;  /* 0x000000ffffad7224 */ /* 0x000fe400078e0029 */
[----:B------:R-:W-:-:S02]  /*5b60*/  IMAD.MOV.U32 R40, RZ, RZ, R180 ;  /* 0x000000ffff287224 */ /* 0x000fc400078e00b4 */
[----:B------:R-:W-:Y:S02]  /*5b70*/  IMAD.MOV.U32 R41, RZ, RZ, R169 ;  /* 0x000000ffff297224 */ /* 0x000fe400078e00a9 */
[----:B------:R-:W-:-:S04]  /*5b80*/  IMAD.WIDE R42, R210, 0x2, R42 ;  /* 0x00000002d22a7825 */ /* 0x000fc800078e022a */
[----:B------:R-:W-:-:S04]  /*5b90*/  IMAD.WIDE R40, R210, 0x2, R40 ;  /* 0x00000002d2287825 */ /* 0x000fc800078e0228 */
[----:B------:R-:W-:Y:S02]  /*5ba0*/  IMAD.MOV.U32 R186, RZ, RZ, R42 ;  /* 0x000000ffffba7224 */ /* 0x000fe400078e002a */
[----:B------:R-:W-:Y:S01]  /*5bb0*/  IMAD.MOV.U32 R175, RZ, RZ, R43 ;  /* 0x000000ffffaf7224 */ /* 0x000fe200078e002b */
[----:B------:R-:W-:Y:S01]  /*5bc0*/  MOV R180, R40 ;  /* 0x0000002800b47202 */ /* 0x000fe20000000f00 */
[----:B------:R-:W-:Y:S02]  /*5bd0*/  IMAD.MOV.U32 R42, RZ, RZ, R182 ;  /* 0x000000ffff2a7224 */ /* 0x000fe400078e00b6 */
[----:B------:R-:W-:Y:S02]  /*5be0*/  IMAD.MOV.U32 R43, RZ, RZ, R171 ;  /* 0x000000ffff2b7224 */ /* 0x000fe400078e00ab */
[----:B------:R-:W-:Y:S02]  /*5bf0*/  IMAD.MOV.U32 R169, RZ, RZ, R41 ;  /* 0x000000ffffa97224 */ /* 0x000fe400078e0029 */
[----:B------:R-:W-:-:S02]  /*5c00*/  IMAD.MOV.U32 R40, RZ, RZ, R176 ;  /* 0x000000ffff287224 */ /* 0x000fc400078e00b0 */
[----:B------:R-:W-:Y:S02]  /*5c10*/  IMAD.MOV.U32 R41, RZ, RZ, R165 ;  /* 0x000000ffff297224 */ /* 0x000fe400078e00a5 */
[----:B------:R-:W-:Y:S01]  /*5c20*/  IMAD.WIDE R42, R210, 0x2, R42 ;  /* 0x00000002d22a7825 */ /* 0x000fe200078e022a */
[----:B------:R-:W-:-:S03]  /*5c30*/  UMOV UR4, 0x400 ;  /* 0x0000040000047882 */ /* 0x000fc60000000000 */
[----:B------:R-:W-:Y:S01]  /*5c40*/  IMAD.WIDE R40, R210, 0x2, R40 ;  /* 0x00000002d2287825 */ /* 0x000fe200078e0228 */
[----:B0-----:R-:W-:-:S03]  /*5c50*/  ULEA UR4, UR6, UR4, 0x18 ;  /* 0x0000000406047291 */ /* 0x001fc6000f8ec0ff */
[----:B------:R-:W-:Y:S02]  /*5c60*/  IMAD.MOV.U32 R182, RZ, RZ, R42 ;  /* 0x000000ffffb67224 */ /* 0x000fe400078e002a */
[----:B------:R-:W-:Y:S02]  /*5c70*/  IMAD.MOV.U32 R171, RZ, RZ, R43 ;  /* 0x000000ffffab7224 */ /* 0x000fe400078e002b */
[----:B------:R-:W-:Y:S02]  /*5c80*/  IMAD.MOV.U32 R42, RZ, RZ, R178 ;  /* 0x000000ffff2a7224 */ /* 0x000fe400078e00b2 */
[----:B------:R-:W-:Y:S01]  /*5c90*/  IMAD.MOV.U32 R43, RZ, RZ, R167 ;  /* 0x000000ffff2b7224 */ /* 0x000fe200078e00a7 */
[----:B------:R-:W-:Y:S01]  /*5ca0*/  MOV R176, R40 ;  /* 0x0000002800b07202 */ /* 0x000fe20000000f00 */
[----:B------:R-:W-:Y:S02]  /*5cb0*/  IMAD.MOV.U32 R165, RZ, RZ, R41 ;  /* 0x000000ffffa57224 */ /* 0x000fe400078e0029 */
[----:B------:R-:W-:-:S02]  /*5cc0*/  IMAD.MOV.U32 R40, RZ, RZ, R172 ;  /* 0x000000ffff287224 */ /* 0x000fc400078e00ac */
[----:B------:R-:W-:Y:S02]  /*5cd0*/  IMAD.MOV.U32 R41, RZ, RZ, R161 ;  /* 0x000000ffff297224 */ /* 0x000fe400078e00a1 */
[C---:B------:R-:W-:Y:S01]  /*5ce0*/  IMAD.WIDE R42, R210.reuse, 0x2, R42 ;  /* 0x00000002d22a7825 */ /* 0x040fe200078e022a */
[----:B--2---:R0:W-:Y:S03]  /*5cf0*/  STS.U16 [R214+UR4+0x8000], R80 ;  /* 0x00800050d6007988 */ /* 0x0041e60008000404 */
[----:B------:R-:W-:-:S04]  /*5d00*/  IMAD.WIDE R40, R210, 0x2, R40 ;  /* 0x00000002d2287825 */ /* 0x000fc800078e0228 */
[----:B------:R-:W-:Y:S02]  /*5d10*/  IMAD.MOV.U32 R178, RZ, RZ, R42 ;  /* 0x000000ffffb27224 */ /* 0x000fe400078e002a */
[----:B------:R-:W-:Y:S01]  /*5d20*/  IMAD.MOV.U32 R167, RZ, RZ, R43 ;  /* 0x000000ffffa77224 */ /* 0x000fe200078e002b */
[----:B0-----:R-:W0:Y:S01]  /*5d30*/  S2R R80, SR_TID.X ;  /* 0x0000000000507919 */ /* 0x001e220000002100 */
[----:B------:R-:W-:Y:S02]  /*5d40*/  IMAD.MOV.U32 R42, RZ, RZ, R174 ;  /* 0x000000ffff2a7224 */ /* 0x000fe400078e00ae */
[----:B------:R-:W-:Y:S01]  /*5d50*/  IMAD.MOV.U32 R43, RZ, RZ, R163 ;  /* 0x000000ffff2b7224 */ /* 0x000fe200078e00a3 */
[----:B------:R-:W-:Y:S01]  /*5d60*/  MOV R172, R40 ;  /* 0x0000002800ac7202 */ /* 0x000fe20000000f00 */
[----:B------:R-:W-:Y:S02]  /*5d70*/  IMAD.MOV.U32 R161, RZ, RZ, R41 ;  /* 0x000000ffffa17224 */ /* 0x000fe400078e0029 */
[----:B------:R-:W-:-:S04]  /*5d80*/  IMAD.WIDE R42, R210, 0x2, R42 ;  /* 0x00000002d22a7825 */ /* 0x000fc800078e022a */
[----:B------:R-:W-:Y:S02]  /*5d90*/  IMAD.MOV.U32 R40, RZ, RZ, R168 ;  /* 0x000000ffff287224 */ /* 0x000fe400078e00a8 */
[----:B------:R-:W-:Y:S02]  /*5da0*/  IMAD.MOV.U32 R41, RZ, RZ, R157 ;  /* 0x000000ffff297224 */ /* 0x000fe400078e009d */
[----:B------:R-:W-:Y:S02]  /*5db0*/  IMAD.MOV.U32 R174, RZ, RZ, R42 ;  /* 0x000000ffffae7224 */ /* 0x000fe400078e002a */
[----:B------:R-:W-:Y:S02]  /*5dc0*/  IMAD.MOV.U32 R163, RZ, RZ, R43 ;  /* 0x000000ffffa37224 */ /* 0x000fe400078e002b */
[----:B------:R-:W-:-:S04]  /*5dd0*/  IMAD.WIDE R40, R210, 0x2, R40 ;  /* 0x00000002d2287825 */ /* 0x000fc800078e0228 */
        /* <DEDUP_REMOVED lines=9> */
[----:B------:R-:W-:Y:S02]  /*5e70*/  IMAD.MOV.U32 R42, RZ, RZ, R166 ;  /* 0x000000ffff2a7224 */ /* 0x000fe400078e00a6 */
[----:B------:R-:W-:-:S02]  /*5e80*/  IMAD.MOV.U32 R43, RZ, RZ, R155 ;  /* 0x000000ffff2b7224 */ /* 0x000fc400078e009b */
        /* <DEDUP_REMOVED lines=14> */
[----:B0-----:R-:W-:Y:S01]  /*5f70*/  SHF.R.S32.HI R41, RZ, 0x2, R80 ;  /* 0x00000002ff297819 */ /* 0x001fe20000011450 */
[C---:B------:R-:W-:Y:S01]  /*5f80*/  IMAD.SHL.U32 R40, R80.reuse, 0x20, RZ ;  /* 0x0000002050287824 */ /* 0x040fe200078e00ff */
[----:B------:R-:W-:Y:S01]  /*5f90*/  MOV R160, R42 ;  /* 0x0000002a00a07202 */ /* 0x000fe20000000f00 */
[----:B------:R-:W-:Y:S01]  /*5fa0*/  IMAD.MOV.U32 R207, RZ, RZ, R43 ;  /* 0x000000ffffcf7224 */ /* 0x000fe200078e002b */
[----:B------:R-:W-:Y:S01]  /*5fb0*/  LOP3.LUT R42, R80, 0xe0, RZ, 0xc0, !PT ;  /* 0x000000e0502a7812 */ /* 0x000fe200078ec0ff */
[----:B------:R0:W-:Y:S01]  /*5fc0*/  STS.U16 [R214+UR4+0x8200], R245 ;  /* 0x008200f5d6007988 */ /* 0x0001e20008000404 */
[----:B------:R-:W-:Y:S01]  /*5fd0*/  LOP3.LUT R40, R40, 0x60, RZ, 0xc0, !PT ;  /* 0x0000006028287812 */ /* 0x000fe200078ec0ff */
[----:B------:R-:W-:Y:S01]  /*5fe0*/  IMAD.SHL.U32 R43, R80, 0x40, RZ ;  /* 0x00000040502b7824 */ /* 0x000fe200078e00ff */
[----:B------:R-:W-:Y:S01]  /*5ff0*/  SGXT R41, R41, 0x1 ;  /* 0x000000012929781a */ /* 0x000fe20000000200 */
[----:B------:R-:W-:Y:S01]  /*6000*/  UMOV UR4, 0x400 ;  /* 0x0000040000047882 */ /* 0x000fe20000000000 */
[----:B------:R-:W-:Y:S01]  /*6010*/  IMAD.SHL.U32 R42, R42, 0x10, RZ ;  /* 0x000000102a2a7824 */ /* 0x000fe200078e00ff */
[----:B------:R-:W-:Y:S01]  /*6020*/  ULEA UR4, UR6, UR4, 0x18 ;  /* 0x0000000406047291 */ /* 0x000fe2000f8ec0ff */
[----:B------:R-:W-:Y:S01]  /*6030*/  LOP3.LUT R41, R40, 0x90, R41, 0xf8, !PT ;  /* 0x0000009028297812 */ /* 0x000fe200078ef829 */
[----:B------:R-:W-:Y:S01]  /*6040*/  IMAD.SHL.U32 R40, R80, 0x2, RZ ;  /* 0x0000000250287824 */ /* 0x000fe200078e00ff */
[----:B------:R-:W-:-:S04]  /*6050*/  LOP3.LUT R43, R43, 0x1c0, RZ, 0xc0, !PT ;  /* 0x000001c02b2b7812 */ /* 0x000fc800078ec0ff */
[----:B0-----:R-:W-:Y:S02]  /*6060*/  IADD3 R214, PT, PT, R42, UR4, R43 ;  /* 0x000000042ad67c10 */ /* 0x001fe4000fffe02b */
[----:B------:R-:W-:Y:S02]  /*6070*/  SHF.R.U32.HI R42, RZ, 0x2, R80 ;  /* 0x00000002ff2a7819 */ /* 0x000fe40000011650 */
[----:B------:R-:W-:-:S04]  /*6080*/  LOP3.LUT R245, R40, 0x1fe, RZ, 0xc0, !PT ;  /* 0x000001fe28f57812 */ /* 0x000fc800078ec0ff */
[----:B------:R-:W-:-:S05]  /*6090*/  LOP3.LUT R245, R245, 0x30, R42, 0x78, !PT ;  /* 0x00000030f5f57812 */ /* 0x000fca00078e782a */
[----:B----4-:R-:W-:Y:S04]  /*60a0*/  STS.U16 [R245+UR4+0x7800], R48 ;  /* 0x00780030f5007988 */ /* 0x010fe80008000404 */
[----:B------:R-:W-:Y:S04]  /*60b0*/  STS.U16 [R245+UR4+0x7e00], R50 ;  /* 0x007e0032f5007988 */ /* 0x000fe80008000404 */
[----:B------:R-:W-:Y:S04]  /*60c0*/  STS.U16 [R245+UR4+0x400], R46 ;  /* 0x0004002ef5007988 */ /* 0x000fe80008000404 */
[----:B------:R-:W-:Y:S04]  /*60d0*/  STS.U16 [R245+UR4+0x200], R45 ;  /* 0x0002002df5007988 */ /* 0x000fe80008000404 */
[----:B------:R0:W-:Y:S04]  /*60e0*/  STS.U16 [R245+UR4], R44 ;  /* 0x0000002cf5007988 */ /* 0x0001e80008000404 */
[----:B------:R-:W-:Y:S04]  /*60f0*/  STS.U16 [R245+UR4+0x600], R244 ;  /* 0x000600f4f5007988 */ /* 0x000fe80008000404 */
        /* <DEDUP_REMOVED lines=37> */
[----:B---3--:R-:W-:Y:S04]  /*6350*/  STS.U16 [R245+UR4+0x5200], R73 ;  /* 0x00520049f5007988 */ /* 0x008fe80008000404 */
[----:B------:R-:W-:Y:S04]  /*6360*/  STS.U16 [R245+UR4+0x5400], R72 ;  /* 0x00540048f5007988 */ /* 0x000fe80008000404 */
[----:B------:R-:W-:Y:S04]  /*6370*/  STS.U16 [R245+UR4+0x5600], R71 ;  /* 0x00560047f5007988 */ /* 0x000fe80008000404 */
[----:B------:R-:W-:Y:S04]  /*6380*/  STS.U16 [R245+UR4+0x5800], R70 ;  /* 0x00580046f5007988 */ /* 0x000fe80008000404 */
[----:B------:R-:W-:Y:S04]  /*6390*/  STS.U16 [R245+UR4+0x5a00], R69 ;  /* 0x005a0045f5007988 */ /* 0x000fe80008000404 */
[----:B------:R-:W-:Y:S04]  /*63a0*/  STS.U16 [R245+UR4+0x5c00], R68 ;  /* 0x005c0044f5007988 */ /* 0x000fe80008000404 */
[----:B------:R-:W-:Y:S04]  /*63b0*/  STS.U16 [R245+UR4+0x5e00], R67 ;  /* 0x005e0043f5007988 */ /* 0x000fe80008000404 */
[----:B-----5:R-:W-:Y:S04]  /*63c0*/  STS.U16 [R245+UR4+0x6000], R66 ;  /* 0x00600042f5007988 */ /* 0x020fe80008000404 */
        /* <DEDUP_REMOVED lines=12> */
[----:B------:R-:W-:Y:S01]  /*6490*/  STS.U16 [R245+UR4+0x7c00], R49 ;  /* 0x007c0031f5007988 */ /* 0x000fe20008000404 */
[----:B------:R-:W-:-:S02]  /*64a0*/  IMAD.SHL.U32 R43, R80, 0x8, RZ ;  /* 0x00000008502b7824 */ /* 0x000fc400078e00ff */
[----:B------:R-:W-:Y:S01]  /*64b0*/  IMAD.SHL.U32 R80, R80, 0x10, RZ ;  /* 0x0000001050507824 */ /* 0x000fe200078e00ff */
[--C-:B------:R-:W-:Y:S02]  /*64c0*/  LOP3.LUT R41, R41, 0x10, R40.reuse, 0x78, !PT ;  /* 0x0000001029297812 */ /* 0x100fe400078e7828 */
[----:B------:R-:W-:Y:S02]  /*64d0*/  LOP3.LUT R43, R43, 0x30, R40, 0x48, !PT ;  /* 0x000000302b2b7812 */ /* 0x000fe400078e4828 */
[----:B------:R-:W-:Y:S02]  /*64e0*/  LOP3.LUT R80, R80, 0x100, RZ, 0xc0, !PT ;  /* 0x0000010050507812 */ /* 0x000fe400078ec0ff */
[----:B------:R-:W-:Y:S01]  /*64f0*/  IADD3 R214, PT, PT, R43, R214, RZ ;  /* 0x000000d62bd67210 */ /* 0x000fe20007ffe0ff */
[----:B------:R-:W-:Y:S01]  /*6500*/  BAR.SYNC.DEFER_BLOCKING 0x0 ;  /* 0x0000000000007b1d */ /* 0x000fe20000010000 */
[----:B------:R-:W-:-:S05]  /*6510*/  IADD3 R80, PT, PT, R41, UR4, R80 ;  /* 0x0000000429507c10 */ /* 0x000fca000fffe050 */
[----:B------:R-:W-:Y:S04]  /*6520*/  LDSM.16.MT88.4 R60, [R80+0x8000] ;  /* 0x00800000503c783b */ /* 0x000fe80000004200 */
[----:B------:R-:W1:Y:S01]  /*6530*/  LDSM.16.M88.4 R40, [R214] ;  /* 0x00000000d628783b */ /* 0x000e620000000200 */
[----:B0-----:R-:W-:Y:S02]  /*6540*/  IMAD.MOV.U32 R44, RZ, RZ, R158 ;  /* 0x000000ffff2c7224 */ /* 0x001fe400078e009e */
[----:B------:R-:W-:Y:S01]  /*6550*/  IMAD.MOV.U32 R45, RZ, RZ, R151 ;  /* 0x000000ffff2d7224 */ /* 0x000fe200078e0097 */
[----:B------:R-:W0:Y:S01]  /*6560*/  LDSM.16.MT88.4 R80, [R80+0x8200] ;  /* 0x008200005050783b */ /* 0x000e220000004200 */
[----:B------:R-:W-:-:S03]  /*6570*/  IMAD.WIDE R44, R210, 0x2, R44 ;  /* 0x00000002d22c7825 */ /* 0x000fc600078e022c */
[----:B------:R-:W-:Y:S01]  /*6580*/  LDSM.16.M88.4 R76, [R214+0x7000] ;  /* 0x00700000d64c783b */ /* 0x000fe20000000200 */
[----:B------:R-:W-:Y:S02]  /*6590*/  IMAD.MOV.U32 R158, RZ, RZ, R44 ;  /* 0x000000ffff9e7224 */ /* 0x000fe400078e002c */
[----:B------:R-:W-:Y:S02]  /*65a0*/  IMAD.MOV.U32 R151, RZ, RZ, R45 ;  /* 0x000000ffff977224 */ /* 0x000fe400078e002d */
[----:B------:R-:W-:Y:S01]  /*65b0*/  IMAD.MOV.U32 R46, RZ, RZ, R152 ;  /* 0x000000ffff2e7224 */ /* 0x000fe200078e0098 */
[----:B-1----:R-:W-:Y:S01]  /*65c0*/  HMMA.16816.F32.BF16 R108, R60, R40, R108 ;  /* 0x000000283c6c723c */ /* 0x002fe2000004186c */
[----:B------:R-:W-:Y:S02]  /*65d0*/  IMAD.MOV.U32 R40, RZ, RZ, R134 ;  /* 0x000000ffff287224 */ /* 0x000fe400078e0086 */
        /* <DEDUP_REMOVED lines=20> */
[----:B------:R-:W-:-:S04]  /*6720*/  IMAD.WIDE R44, R210, 0x2, R44 ;  /* 0x00000002d22c7825 */ /* 0x000fc800078e022c */
[----:B------:R-:W-:-:S04]  /*6730*/  IMAD.WIDE R40, R210, 0x2, R40 ;  /* 0x00000002d2287825 */ /* 0x000fc800078e0228 */
[----:B------:R-:W-:Y:S02]  /*6740*/  IMAD.MOV.U32 R152, RZ, RZ, R46 ;  /* 0x000000ffff987224 */ /* 0x000fe400078e002e */
[----:B------:R-:W-:Y:S02]  /*6750*/  IMAD.MOV.U32 R143, RZ, RZ, R47 ;  /* 0x000000ffff8f7224 */ /* 0x000fe400078e002f */
[----:B------:R-:W-:Y:S02]  /*6760*/  IMAD.MOV.U32 R150, RZ, RZ, R44 ;  /* 0x000000ffff967224 */ /* 0x000fe400078e002c */
[----:B------:R-:W-:Y:S02]  /*6770*/  IMAD.MOV.U32 R141, RZ, RZ, R45 ;  /* 0x000000ffff8d7224 */ /* 0x000fe400078e002d */
[----:B------:R-:W1:Y:S01]  /*6780*/  LDSM.16.M88.4 R44, [R214+0x2000] ;  /* 0x00200000d62c783b */ /* 0x000e620000000200 */
[----:B------:R-:W-:Y:S02]  /*6790*/  IMAD.MOV.U32 R48, RZ, RZ, R154 ;  /* 0x000000ffff307224 */ /* 0x000fe400078e009a */
[----:B------:R-:W-:-:S02]  /*67a0*/  IMAD.MOV.U32 R49, RZ, RZ, R145 ;  /* 0x000000ffff317224 */ /* 0x000fc400078e0091 */
[----:B------:R-:W-:Y:S02]  /*67b0*/  IMAD.MOV.U32 R122, RZ, RZ, R40 ;  /* 0x000000ffff7a7224 */ /* 0x000fe400078e0028 */
[----:B------:R-:W-:Y:S02]  /*67c0*/  IMAD.MOV.U32 R115, RZ, RZ, R41 ;  /* 0x000000ffff737224 */ /* 0x000fe400078e0029 */
[----:B------:R-:W-:Y:S02]  /*67d0*/  IMAD.MOV.U32 R40, RZ, RZ, R118 ;  /* 0x000000ffff287224 */ /* 0x000fe400078e0076 */
[----:B------:R-:W-:Y:S02]  /*67e0*/  IMAD.MOV.U32 R41, RZ, RZ, R39 ;  /* 0x000000ffff297224 */ /* 0x000fe400078e0027 */
[----:B------:R-:W-:-:S04]  /*67f0*/  IMAD.WIDE R48, R210, 0x2, R48 ;  /* 0x00000002d2307825 */ /* 0x000fc800078e0230 */
[----:B------:R-:W-:Y:S01]  /*6800*/  IMAD.WIDE R40, R210, 0x2, R40 ;  /* 0x00000002d2287825 */ /* 0x000fe200078e0228 */
[----:B------:R-:W-:Y:S02]  /*6810*/  MOV R145, R49 ;  /* 0x0000003100917202 */ /* 0x000fe40000000f00 */
[----:B------:R-:W-:Y:S01]  /*6820*/  MOV R49, R137 ;  /* 0x0000008900317202 */ /* 0x000fe20000000f00 */
[----:B------:R-:W-:Y:S02]  /*6830*/  IMAD.MOV.U32 R118, RZ, RZ, R40 ;  /* 0x000000ffff767224 */ /* 0x000fe400078e0028 */
[----:B------:R-:W-:Y:S02]  /*6840*/  IMAD.MOV.U32 R39, RZ, RZ, R41 ;  /* 0x000000ffff277224 */ /* 0x000fe400078e0029 */
[----:B------:R-:W-:Y:S02]  /*6850*/  IMAD.MOV.U32 R154, RZ, RZ, R48 ;  /* 0x000000ffff9a7224 */ /* 0x000fe400078e0030 */
[----:B------:R-:W-:-:S02]  /*6860*/  IMAD.MOV.U32 R40, RZ, RZ, R114 ;  /* 0x000000ffff287224 */ /* 0x000fc400078e0072 */
[----:B------:R-:W-:Y:S02]  /*6870*/  IMAD.MOV.U32 R41, RZ, RZ, R35 ;  /* 0x000000ffff297224 */ /* 0x000fe400078e0023 */
[----:B------:R-:W-:Y:S02]  /*6880*/  IMAD.MOV.U32 R64, RZ, RZ, R156 ;  /* 0x000000ffff407224 */ /* 0x000fe400078e009c */
        /* <DEDUP_REMOVED lines=12> */
[----:B------:R-:W-:-:S04]  /*6950*/  IMAD.WIDE R40, R210, 0x2, R40 ;  /* 0x00000002d2287825 */ /* 0x000fc800078e0228 */
[----:B------:R-:W-:-:S04]  /*6960*/  IMAD.WIDE R64, R210, 0x2, R64 ;  /* 0x00000002d2407825 */ /* 0x000fc800078e0240 */
[----:B------:R-:W-:-:S04]  /*6970*/  IMAD.WIDE R50, R210, 0x2, R50 ;  /* 0x00000002d2327825 */ /* 0x000fc800078e0232 */
[----:B------:R-:W-:-:S04]  /*6980*/  IMAD.WIDE R48, R210, 0x2, R48 ;  /* 0x00000002d2307825 */ /* 0x000fc800078e0230 */
[----:B------:R-:W-:-:S04]  /*6990*/  IMAD.WIDE R52, R210, 0x2, R52 ;  /* 0x00000002d2347825 */ /* 0x000fc800078e0234 */
[----:B------:R-:W-:-:S04]  /*69a0*/  IMAD.WIDE R72, R210, 0x2, R72 ;  /* 0x00000002d2487825 */ /* 0x000fc800078e0248 */
[----:B------:R-:W-:-:S04]  /*69b0*/  IMAD.WIDE R70, R210, 0x2, R70 ;  /* 0x00000002d2467825 */ /* 0x000fc800078e0246 */
[----:B------:R-:W-:Y:S01]  /*69c0*/  IMAD.WIDE R68, R210, 0x2, R68 ;  /* 0x00000002d2447825 */ /* 0x000fe200078e0244 */
[----:B0-----:R-:W-:Y:S01]  /*69d0*/  HMMA.16816.F32.BF16 R108, R80, R42, R108 ;  /* 0x0000002a506c723c */ /* 0x001fe2000004186c */
[----:B------:R-:W-:Y:S02]  /*69e0*/  MOV R149, R65 ;  /* 0x0000004100957202 */ /* 0x000fe40000000f00 */
[----:B------:R-:W-:Y:S02]  /*69f0*/  IMAD.MOV.U32 R114, RZ, RZ, R40 ;  /* 0x000000ffff727224 */ /* 0x000fe400078e0028 */
[----:B------:R-:W-:Y:S01]  /*6a00*/  IMAD.MOV.U32 R35, RZ, RZ, R41 ;  /* 0x000000ffff237224 */ /* 0x000fe200078e0029 */
[----:B------:R-:W-:Y:S01]  /*6a10*/  MOV R135, R53 ;  /* 0x0000003500877202 */ /* 0x000fe20000000f00 */
[----:B------:R-:W-:Y:S01]  /*6a20*/  IMAD.MOV.U32 R40, RZ, RZ, R38 ;  /* 0x000000ffff287224 */ /* 0x000fe200078e0026 */
[----:B------:R-:W-:Y:S01]  /*6a30*/  MOV R133, R73 ;  /* 0x0000004900857202 */ /* 0x000fe20000000f00 */
[----:B------:R-:W-:Y:S01]  /*6a40*/  IMAD.MOV.U32 R41, RZ, RZ, R31 ;  /* 0x000000ffff297224 */ /* 0x000fe200078e001f */
[----:B------:R-:W-:Y:S01]  /*6a50*/  MOV R43, R25 ;  /* 0x00000019002b7202 */ /* 0x000fe20000000f00 */
[----:B------:R-:W-:-:S02]  /*6a60*/  IMAD.MOV.U32 R156, RZ, RZ, R64 ;  /* 0x000000ffff9c7224 */ /* 0x000fc400078e0040 */
[----:B------:R-:W-:Y:S01]  /*6a70*/  IMAD.MOV.U32 R148, RZ, RZ, R50 ;  /* 0x000000ffff947224 */ /* 0x000fe200078e0032 */
[----:B------:R-:W0:Y:S01]  /*6a80*/  LDSM.16.M88.4 R64, [R214+0x1000] ;  /* 0x00100000d640783b */ /* 0x000e220000000200 */
[----:B------:R-:W-:Y:S02]  /*6a90*/  IMAD.MOV.U32 R139, RZ, RZ, R51 ;  /* 0x000000ffff8b7224 */ /* 0x000fe400078e0033 */
[----:B------:R-:W-:Y:S02]  /*6aa0*/  IMAD.MOV.U32 R144, RZ, RZ, R48 ;  /* 0x000000ffff907224 */ /* 0x000fe400078e0030 */
[----:B------:R-:W-:Y:S02]  /*6ab0*/  IMAD.MOV.U32 R137, RZ, RZ, R49 ;  /* 0x000000ffff897224 */ /* 0x000fe400078e0031 */
[----:B------:R-:W-:Y:S01]  /*6ac0*/  IMAD.MOV.U32 R142, RZ, RZ, R52 ;  /* 0x000000ffff8e7224 */ /* 0x000fe200078e0034 */
[----:B------:R-:W2:Y:S01]  /*6ad0*/  LDSM.16.M88.4 R48, [R214+0x3000] ;  /* 0x00300000d630783b */ /* 0x000ea20000000200 */
[----:B------:R-:W-:-:S02]  /*6ae0*/  IMAD.MOV.U32 R140, RZ, RZ, R72 ;  /* 0x000000ffff8c7224 */ /* 0x000fc400078e0048 */
[----:B------:R-:W-:Y:S01]  /*6af0*/  IMAD.MOV.U32 R138, RZ, RZ, R70 ;  /* 0x000000ffff8a7224 */ /* 0x000fe200078e0046 */
[----:B------:R-:W3:Y:S01]  /*6b00*/  LDSM.16.M88.4 R52, [R214+0x4000] ;  /* 0x00400000d634783b */ /* 0x000ee20000000200 */
[----:B------:R-:W-:Y:S02]  /*6b10*/  IMAD.MOV.U32 R131, RZ, RZ, R71 ;  /* 0x000000ffff837224 */ /* 0x000fe400078e0047 */
[----:B------:R-:W-:Y:S01]  /*6b20*/  IMAD.MOV.U32 R136, RZ, RZ, R68 ;  /* 0x000000ffff887224 */ /* 0x000fe200078e0044 */
[----:B------:R-:W-:Y:S01]  /*6b30*/  LDSM.16.M88.4 R72, [R214+0x6000] ;  /* 0x00600000d648783b */ /* 0x000fe20000000200 */
[----:B------:R-:W-:Y:S02]  /*6b40*/  IMAD.MOV.U32 R129, RZ, RZ, R69 ;  /* 0x000000ffff817224 */ /* 0x000fe400078e0045 */
[----:B------:R-:W-:Y:S01]  /*6b50*/  IMAD.MOV.U32 R42, RZ, RZ, R32 ;  /* 0x000000ffff2a7224 */ /* 0x000fe200078e0020 */
[----:B------:R-:W4:Y:S01]  /*6b60*/  LDSM.16.M88.4 R68, [R214+0x5000] ;  /* 0x00500000d644783b */ /* 0x000f220000000200 */
[----:B------:R-:W-:-:S04]  /*6b70*/  IMAD.WIDE R40, R210, 0x2, R40 ;  /* 0x00000002d2287825 */ /* 0x000fc800078e0228 */
[----:B------:R-:W-:-:S04]  /*6b80*/  IMAD.WIDE R42, R210, 0x2, R42 ;  /* 0x00000002d22a7825 */ /* 0x000fc800078e022a */
[----:B------:R-:W-:Y:S02]  /*6b90*/  IMAD.MOV.U32 R38, RZ, RZ, R40 ;  /* 0x000000ffff267224 */ /* 0x000fe400078e0028 */
[----:B------:R-:W-:Y:S02]  /*6ba0*/  IMAD.MOV.U32 R31, RZ, RZ, R41 ;  /* 0x000000ffff1f7224 */ /* 0x000fe400078e0029 */
[----:B------:R-:W-:Y:S02]  /*6bb0*/  IMAD.MOV.U32 R40, RZ, RZ, R34 ;  /* 0x000000ffff287224 */ /* 0x000fe400078e0022 */
[----:B------:R-:W-:Y:S02]  /*6bc0*/  IMAD.MOV.U32 R41, RZ, RZ, R27 ;  /* 0x000000ffff297224 */ /* 0x000fe400078e001b */
[----:B------:R-:W-:Y:S01]  /*6bd0*/  IMAD.MOV.U32 R25, RZ, RZ, R43 ;  /* 0x000000ffff197224 */ /* 0x000fe200078e002b */
[----:B------:R-:W-:Y:S01]  /*6be0*/  MOV R43, R21 ;  /* 0x00000015002b7202 */ /* 0x000fe20000000f00 */
[----:B------:R-:W-:-:S02]  /*6bf0*/  IMAD.MOV.U32 R32, RZ, RZ, R42 ;  /* 0x000000ffff207224 */ /* 0x000fc400078e002a */
[----:B------:R-:W-:Y:S02]  /*6c00*/  IMAD.MOV.U32 R42, RZ, RZ, R28 ;  /* 0x000000ffff2a7224 */ /* 0x000fe400078e001c */
[----:B------:R-:W-:-:S04]  /*6c10*/  IMAD.WIDE R40, R210, 0x2, R40 ;  /* 0x00000002d2287825 */ /* 0x000fc800078e0228 */
[----:B------:R-:W-:Y:S01]  /*6c20*/  IMAD.WIDE R42, R210, 0x2, R42 ;  /* 0x00000002d22a7825 */ /* 0x000fe200078e022a */
[----:B-1----:R-:W-:Y:S03]  /*6c30*/  HMMA.16816.F32.BF16 R100, R60, R44, R100 ;  /* 0x0000002c3c64723c */ /* 0x002fe60000041864 */
[----:B------:R-:W-:Y:S02]  /*6c40*/  IMAD.MOV.U32 R34, RZ, RZ, R40 ;  /* 0x000000ffff227224 */ /* 0x000fe400078e0028 */
[----:B------:R-:W-:Y:S02]  /*6c50*/  IMAD.MOV.U32 R27, RZ, RZ, R41 ;  /* 0x000000ffff1b7224 */ /* 0x000fe400078e0029 */
[----:B------:R-:W-:Y:S02]  /*6c60*/  IMAD.MOV.U32 R40, RZ, RZ, R30 ;  /* 0x000000ffff287224 */ /* 0x000fe400078e001e */
[----:B------:R-:W-:Y:S01]  /*6c70*/  IMAD.MOV.U32 R41, RZ, RZ, R23 ;  /* 0x000000ffff297224 */ /* 0x000fe200078e0017 */
[----:B------:R-:W-:Y:S01]  /*6c80*/  MOV R45, R121 ;  /* 0x00000079002d7202 */ /* 0x000fe20000000f00 */
[----:B------:R-:W-:Y:S01]  /*6c90*/  IMAD.MOV.U32 R21, RZ, RZ, R43 ;  /* 0x000000ffff157224 */ /* 0x000fe200078e002b */
[----:B------:R-:W-:Y:S01]  /*6ca0*/  MOV R43, R17 ;  /* 0x00000011002b7202 */ /* 0x000fe20000000f00 */
[----:B------:R-:W-:-:S02]  /*6cb0*/  IMAD.MOV.U32 R28, RZ, RZ, R42 ;  /* 0x000000ffff1c7224 */ /* 0x000fc400078e002a */
[----:B------:R-:W-:Y:S02]  /*6cc0*/  IMAD.MOV.U32 R44, RZ, RZ, R128 ;  /* 0x000000ffff2c7224 */ /* 0x000fe400078e0080 */
[----:B------:R-:W-:-:S04]  /*6cd0*/  IMAD.WIDE R40, R210, 0x2, R40 ;  /* 0x00000002d2287825 */ /* 0x000fc800078e0228 */
[----:B------:R-:W-:Y:S02]  /*6ce0*/  IMAD.MOV.U32 R42, RZ, RZ, R24 ;  /* 0x000000ffff2a7224 */ /* 0x000fe400078e0018 */
[----:B------:R-:W-:-:S04]  /*6cf0*/  IMAD.WIDE R44, R210, 0x2, R44 ;  /* 0x00000002d22c7825 */ /* 0x000fc800078e022c */
[----:B------:R-:W-:Y:S02]  /*6d00*/  IMAD.MOV.U32 R30, RZ, RZ, R40 ;  /* 0x000000ffff1e7224 */ /* 0x000fe400078e0028 */
[----:B------:R-:W-:Y:S02]  /*6d10*/  IMAD.MOV.U32 R23, RZ, RZ, R41 ;  /* 0x000000ffff177224 */ /* 0x000fe400078e0029 */
[----:B------:R-:W-:-:S04]  /*6d20*/  IMAD.WIDE R42, R210, 0x2, R42 ;  /* 0x00000002d22a7825 */ /* 0x000fc800078e022a */
[----:B------:R-:W-:Y:S02]  /*6d30*/  IMAD.MOV.U32 R40, RZ, RZ, R26 ;  /* 0x000000ffff287224 */ /* 0x000fe400078e001a */
[----:B------:R-:W-:Y:S02]  /*6d40*/  IMAD.MOV.U32 R41, RZ, RZ, R19 ;  /* 0x000000ffff297224 */ /* 0x000fe400078e0013 */
[----:B------:R-:W-:Y:S01]  /*6d50*/  IMAD.MOV.U32 R121, RZ, RZ, R45 ;  /* 0x000000ffff797224 */ /* 0x000fe200078e002d */
[----:B------:R-:W-:Y:S01]  /*6d60*/  MOV R45, R117 ;  /* 0x00000075002d7202 */ /* 0x000fe20000000f00 */
        /* <DEDUP_REMOVED lines=12> */
[C---:B------:R-:W-:Y:S01]  /*6e30*/  IMAD.WIDE R42, R210.reuse, 0x2, R42 ;  /* 0x00000002d22a7825 */ /* 0x040fe200078e022a */
[----:B0-----:R-:W-:Y:S03]  /*6e40*/  HMMA.16816.F32.BF16 R104, R60, R64, R104 ;  /* 0x000000403c68723c */ /* 0x001fe60000041868 */
[----:B------:R-:W-:Y:S01]  /*6e50*/  IMAD.MOV.U32 R117, RZ, RZ, R45 ;  /* 0x000000ffff757224 */ /* 0x000fe200078e002d */
[----:B------:R-:W-:Y:S01]  /*6e60*/  MOV R45, R113 ;  /* 0x00000071002d7202 */ /* 0x000fe20000000f00 */
[----:B------:R-:W-:-:S04]  /*6e70*/  IMAD.WIDE R40, R210, 0x2, R40 ;  /* 0x00000002d2287825 */ /* 0x000fc800078e0228 */
[----:B------:R-:W-:Y:S01]  /*6e80*/  IMAD.MOV.U32 R13, RZ, RZ, R43 ;  /* 0x000000ffff0d7224 */ /* 0x000fe200078e002b */
[----:B------:R-:W-:Y:S01]  /*6e90*/  MOV R43, R9 ;  /* 0x00000009002b7202 */ /* 0x000fe20000000f00 */
[----:B------:R-:W-:Y:S01]  /*6ea0*/  IMAD.MOV.U32 R124, RZ, RZ, R44 ;  /* 0x000000ffff7c7224 */ /* 0x000fe200078e002c */
[----:B--2---:R-:W-:Y:S01]  /*6eb0*/  HMMA.16816.F32.BF16 R96, R60, R48, R96 ;  /* 0x000000303c60723c */ /* 0x004fe20000041860 */
[----:B------:R-:W-:Y:S02]  /*6ec0*/  IMAD.MOV.U32 R20, RZ, RZ, R42 ;  /* 0x000000ffff147224 */ /* 0x000fe400078e002a */
[----:B------:R-:W-:Y:S02]  /*6ed0*/  IMAD.MOV.U32 R44, RZ, RZ, R120 ;  /* 0x000000ffff2c7224 */ /* 0x000fe400078e0078 */
[----:B------:R-:W-:-:S03]  /*6ee0*/  IMAD.MOV.U32 R42, RZ, RZ, R16 ;  /* 0x000000ffff2a7224 */ /* 0x000fc600078e0010 */
[----:B---3--:R-:W-:Y:S01]  /*6ef0*/  HMMA.16816.F32.BF16 R92, R60, R52, R92 ;  /* 0x000000343c5c723c */ /* 0x008fe2000004185c */
[----:B------:R-:W-:Y:S02]  /*6f00*/  IMAD.MOV.U32 R22, RZ, RZ, R40 ;  /* 0x000000ffff167224 */ /* 0x000fe400078e0028 */
[----:B------:R-:W-:Y:S02]  /*6f10*/  IMAD.MOV.U32 R15, RZ, RZ, R41 ;  /* 0x000000ffff0f7224 */ /* 0x000fe400078e0029 */
[----:B------:R-:W-:-:S03]  /*6f20*/  IMAD.MOV.U32 R40, RZ, RZ, R18 ;  /* 0x000000ffff287224 */ /* 0x000fc600078e0012 */
[----:B----4-:R-:W-:Y:S01]  /*6f30*/  HMMA.16816.F32.BF16 R88, R60, R68, R88 ;  /* 0x000000443c58723c */ /* 0x010fe20000041858 */
[----:B------:R-:W-:Y:S02]  /*6f40*/  IMAD.MOV.U32 R41, RZ, RZ, R11 ;  /* 0x000000ffff297224 */ /* 0x000fe400078e000b */
[----:B------:R-:W-:-:S05]  /*6f50*/  IMAD.WIDE R44, R210, 0x2, R44 ;  /* 0x00000002d22c7825 */ /* 0x000fca00078e022c */
[----:B------:R-:W-:Y:S01]  /*6f60*/  HMMA.16816.F32.BF16 R84, R60, R72, R84 ;  /* 0x000000483c54723c */ /* 0x000fe20000041854 */
[----:B------:R-:W-:-:S07]  /*6f70*/  IMAD.WIDE R42, R210, 0x2, R42 ;  /* 0x00000002d22a7825 */ /* 0x000fce00078e022a */
[----:B------:R-:W-:Y:S01]  /*6f80*/  HMMA.16816.F32.BF16 R56, R60, R76, R56 ;  /* 0x0000004c3c38723c */ /* 0x000fe20000041838 */
[----:B------:R-:W-:-:S04]  /*6f90*/  IMAD.WIDE R40, R210, 0x2, R40 ;  /* 0x00000002d2287825 */ /* 0x000fc800078e0228 */
[----:B------:R-:W-:Y:S01]  /*6fa0*/  IMAD.MOV.U32 R113, RZ, RZ, R45 ;  /* 0x000000ffff717224 */ /* 0x000fe200078e002d */
[----:B------:R-:W-:Y:S01]  /*6fb0*/  MOV R45, R37 ;  /* 0x00000025002d7202 */ /* 0x000fe20000000f00 */
[----:B------:R-:W-:Y:S01]  /*6fc0*/  IMAD.MOV.U32 R9, RZ, RZ, R43 ;  /* 0x000000ffff097224 */ /* 0x000fe200078e002b */
        /* <DEDUP_REMOVED lines=9> */
[----:B------:R-:W-:-:S04]  /*7060*/  IMAD.WIDE R44, R210, 0x2, R44 ;  /* 0x00000002d22c7825 */ /* 0x000fc800078e022c */
[----:B------:R-:W-:-:S04]  /*7070*/  IMAD.WIDE R42, R210, 0x2, R42 ;  /* 0x00000002d22a7825 */ /* 0x000fc800078e022a */
[----:B------:R-:W-:Y:S01]  /*7080*/  IMAD.WIDE R40, R210, 0x2, R40 ;  /* 0x00000002d2287825 */ /* 0x000fe200078e0228 */
[C---:B------:R-:W-:Y:S03]  /*7090*/  HMMA.16816.F32.BF16 R104, R80.reuse, R66, R104 ;  /* 0x000000425068723c */ /* 0x040fe60000041868 */
[----:B------:R-:W-:Y:S01]  /*70a0*/  IMAD.MOV.U32 R37, RZ, RZ, R45 ;  /* 0x000000ffff257224 */ /* 0x000fe200078e002d */
[----:B------:R-:W-:Y:S01]  /*70b0*/  MOV R45, R33 ;  /* 0x00000021002d7202 */ /* 0x000fe20000000f00 */
[----:B------:R-:W-:Y:S01]  /*70c0*/  IMAD.MOV.U32 R5, RZ, RZ, R43 ;  /* 0x000000ffff057224 */ /* 0x000fe200078e002b */
[----:B------:R-:W-:Y:S01]  /*70d0*/  MOV R43, R199 ;  /* 0x000000c7002b7202 */ /* 0x000fe20000000f00 */
[----:B------:R-:W-:Y:S01]  /*70e0*/  IMAD.MOV.U32 R116, RZ, RZ, R44 ;  /* 0x000000ffff747224 */ /* 0x000fe200078e002c */
[----:B------:R-:W-:Y:S01]  /*70f0*/  HMMA.16816.F32.BF16 R100, R80, R46, R100 ;  /* 0x0000002e5064723c */ /* 0x000fe20000041864 */
[----:B------:R-:W-:-:S02]  /*7100*/  IMAD.MOV.U32 R12, RZ, RZ, R42 ;  /* 0x000000ffff0c7224 */ /* 0x000fc400078e002a */
[----:B------:R-:W-:Y:S02]  /*7110*/  IMAD.MOV.U32 R44, RZ, RZ, R112 ;  /* 0x000000ffff2c7224 */ /* 0x000fe400078e0070 */
[----:B------:R-:W-:Y:S02]  /*7120*/  IMAD.MOV.U32 R14, RZ, RZ, R40 ;  /* 0x000000ffff0e7224 */ /* 0x000fe400078e0028 */
[----:B------:R-:W-:Y:S01]  /*7130*/  IMAD.MOV.U32 R7, RZ, RZ, R41 ;  /* 0x000000ffff077224 */ /* 0x000fe200078e0029 */
[----:B------:R-:W-:Y:S01]  /*7140*/  HMMA.16816.F32.BF16 R96, R80, R50, R96 ;  /* 0x000000325060723c */ /* 0x000fe20000041860 */
[----:B------:R-:W-:Y:S02]  /*7150*/  IMAD.MOV.U32 R42, RZ, RZ, R8 ;  /* 0x000000ffff2a7224 */ /* 0x000fe400078e0008 */
[----:B------:R-:W-:Y:S02]  /*7160*/  IMAD.MOV.U32 R40, RZ, RZ, R10 ;  /* 0x000000ffff287224 */ /* 0x000fe400078e000a */
[----:B------:R-:W-:-:S03]  /*7170*/  IMAD.MOV.U32 R41, RZ, RZ, R201 ;  /* 0x000000ffff297224 */ /* 0x000fc600078e00c9 */
[----:B------:R-:W-:Y:S01]  /*7180*/  HMMA.16816.F32.BF16 R92, R80, R54, R92 ;  /* 0x00000036505c723c */ /* 0x000fe2000004185c */
[----:B------:R-:W-:Y:S01]  /*7190*/  UIADD3 UR5, UPT, UPT, UR5, -0x1, URZ ;  /* 0xffffffff05057890 */ /* 0x000fe2000fffe0ff */
[----:B------:R-:W-:-:S06]  /*71a0*/  IMAD.WIDE R44, R210, 0x2, R44 ;  /* 0x00000002d22c7825 */ /* 0x000fcc00078e022c */
[----:B------:R-:W-:Y:S01]  /*71b0*/  HMMA.16816.F32.BF16 R88, R80, R70, R88 ;  /* 0x000000465058723c */ /* 0x000fe20000041858 */
[----:B------:R-:W-:-:S07]  /*71c0*/  IMAD.WIDE R42, R210, 0x2, R42 ;  /* 0x00000002d22a7825 */ /* 0x000fce00078e022a */
[----:B------:R-:W-:Y:S01]  /*71d0*/  HMMA.16816.F32.BF16 R84, R80, R74, R84 ;  /* 0x0000004a5054723c */ /* 0x000fe20000041854 */
[----:B------:R-:W-:-:S07]  /*71e0*/  IMAD.WIDE R40, R210, 0x2, R40 ;  /* 0x00000002d2287825 */ /* 0x000fce00078e0228 */
[----:B------:R-:W-:Y:S01]  /*71f0*/  HMMA.16816.F32.BF16 R56, R80, R78, R56 ;  /* 0x0000004e5038723c */ /* 0x000fe20000041838 */
[----:B------:R-:W-:Y:S01]  /*7200*/  UISETP.NE.U32.AND UP0, UPT, UR5, URZ, UPT ;  /* 0x000000ff0500728c */ /* 0x000fe2000bf05070 */
[----:B------:R-:W-:Y:S01]  /*7210*/  IMAD.MOV.U32 R33, RZ, RZ, R45 ;  /* 0x000000ffff217224 */ /* 0x000fe200078e002d */
[----:B------:R-:W-:Y:S01]  /*7220*/  MOV R65, R125 ;  /* 0x0000007d00417202 */ /* 0x000fe20000000f00 */
[----:B------:R-:W-:Y:S01]  /*7230*/  IMAD.MOV.U32 R199, RZ, RZ, R43 ;  /* 0x000000ffffc77224 */ /* 0x000fe200078e002b */
[----:B------:R-:W-:Y:S01]  /*7240*/  MOV R45, R29 ;  /* 0x0000001d002d7202 */ /* 0x000fe20000000f00 */
[----:B------:R-:W-:Y:S01]  /*7250*/  IMAD.MOV.U32 R112, RZ, RZ, R44 ;  /* 0x000000ffff707224 */ /* 0x000fe200078e002c */
[----:B------:R-:W-:Y:S01]  /*7260*/  MOV R43, R195 ;  /* 0x000000c3002b7202 */ /* 0x000fe20000000f00 */
        /* <DEDUP_REMOVED lines=11> */
[----:B------:R-:W-:Y:S01]  /*7320*/  IMAD.WIDE R42, R210, 0x2, R42 ;  /* 0x00000002d22a7825 */ /* 0x000fe200078e022a */
[----:B------:R-:W-:-:S03]  /*7330*/  UIADD3 UR7, UPT, UPT, UR7, -0x20, URZ ;  /* 0xffffffe007077890 */ /* 0x000fc6000fffe0ff */
[----:B------:R-:W-:Y:S02]  /*7340*/  IMAD.MOV.U32 R132, RZ, RZ, R64 ;  /* 0x000000ffff847224 */ /* 0x000fe400078e0040 */
[----:B------:R-:W-:Y:S02]  /*7350*/  IMAD.MOV.U32 R125, RZ, RZ, R65 ;  /* 0x000000ffff7d7224 */ /* 0x000fe400078e0041 */
[----:B------:R-:W-:Y:S02]  /*7360*/  IMAD.MOV.U32 R36, RZ, RZ, R44 ;  /* 0x000000ffff247224 */ /* 0x000fe400078e002c */
[----:B------:R-:W-:Y:S02]  /*7370*/  IMAD.MOV.U32 R29, RZ, RZ, R45 ;  /* 0x000000ffff1d7224 */ /* 0x000fe400078e002d */
[----:B------:R-:W-:Y:S02]  /*7380*/  IMAD.MOV.U32 R6, RZ, RZ, R40 ;  /* 0x000000ffff067224 */ /* 0x000fe400078e0028 */
[----:B------:R-:W-:-:S02]  /*7390*/  IMAD.MOV.U32 R197, RZ, RZ, R41 ;  /* 0x000000ffffc57224 */ /* 0x000fc400078e0029 */
[----:B------:R-:W-:-:S04]  /*73a0*/  IMAD.WIDE R204, R210, 0x2, R204 ;  /* 0x00000002d2cc7825 */ /* 0x000fc800078e02cc */
[----:B------:R-:W-:Y:S02]  /*73b0*/  IMAD.MOV.U32 R4, RZ, RZ, R42 ;  /* 0x000000ffff047224 */ /* 0x000fe400078e002a */
[----:B------:R-:W-:Y:S02]  /*73c0*/  IMAD.MOV.U32 R195, RZ, RZ, R43 ;  /* 0x000000ffffc37224 */ /* 0x000fe400078e002b */
[----:B------:R-:W-:Y:S01]  /*73d0*/  IMAD.WIDE R146, R212, 0x2, R146 ;  /* 0x00000002d4927825 */ /* 0x000fe200078e0292 */
[----:B------:R-:W-:Y:S06]  /*73e0*/  BRA.U UP0, `(.L_x_2) ;  /* 0xffffffd100c07547 */ /* 0x000fec000b83ffff */
[----:B------:R-:W-:Y:S02]  /*73f0*/  F2FP.BF16.F32.PACK_AB R4, R107, R111 ;  /* 0x0000006f6b04723e */ /* 0x000fe400000010ff */
[----:B------:R-:W-:Y:S02]  /*7400*/  F2FP.BF16.F32.PACK_AB R8, R106, R110 ;  /* 0x0000006e6a08723e */ /* 0x000fe400000010ff */
[----:B------:R-:W-:Y:S02]  /*7410*/  F2FP.BF16.F32.PACK_AB R12, R105, R109 ;  /* 0x0000006d690c723e */ /* 0x000fe400000010ff */
[----:B------:R-:W-:Y:S02]  /*7420*/  F2FP.BF16.F32.PACK_AB R7, R59, R87 ;  /* 0x000000573b07723e */ /* 0x000fe400000010ff */
[----:B------:R-:W-:Y:S02]  /*7430*/  F2FP.BF16.F32.PACK_AB R6, R91, R95 ;  /* 0x0000005f5b06723e */ /* 0x000fe400000010ff */
[----:B------:R-:W-:-:S02]  /*7440*/  F2FP.BF16.F32.PACK_AB R5, R99, R103 ;  /* 0x000000676305723e */ /* 0x000fc400000010ff */
        /* <DEDUP_REMOVED lines=9> */
[----:B------:R-:W-:-:S07]  /*74e0*/  F2FP.BF16.F32.PACK_AB R104, R104, R108 ;  /* 0x0000006c6868723e */ /* 0x000fce00000010ff */
.L_x_1:
[----:B------:R-:W0:Y:S01]  /*74f0*/  S2R R18, SR_TID.X ;  /* 0x0000000000127919 */ /* 0x000e220000002100 */
[----:B------:R-:W1:Y:S01]  /*7500*/  S2UR UR5, SR_CgaCtaId ;  /* 0x00000000000579c3 */ /* 0x000e620000008800 */
[----:B------:R-:W-:Y:S01]  /*7510*/  UMOV UR4, 0x400 ;  /* 0x0000040000047882 */ /* 0x000fe20000000000 */
[----:B------:R-:W-:-:S06]  /*7520*/  LOP3.LUT R211, R211, R206, RZ, 0xfc, !PT ;  /* 0x000000ced3d37212 */ /* 0x000fcc00078efcff */
[----:B------:R-:W-:Y:S06]  /*7530*/  BAR.SYNC.DEFER_BLOCKING 0x0 ;  /* 0x0000000000007b1d */ /* 0x000fec0000010000 */
[----:B------:R-:W2:Y:S02]  /*7540*/  LDCU UR6, c[0x0][0x3b4] ;  /* 0x00007680ff0677ac */ /* 0x000ea40008000800 */
[----:B------:R-:W3:Y:S01]  /*7550*/  LDC R51, c[0x0][0x3b8] ;  /* 0x0000ee00ff337b82 */ /* 0x000ee20000000800 */
[----:B------:R-:W4:Y:S01]  /*7560*/  LDCU.128 UR12, c[0x0][0x390] ;  /* 0x00007200ff0c77ac */ /* 0x000f220008000c00 */
[----:B-1----:R-:W-:Y:S01]  /*7570*/  ULEA UR4, UR5, UR4, 0x18 ;  /* 0x0000000405047291 */ /* 0x002fe2000f8ec0ff */
[----:B--2---:R-:W-:-:S02]  /*7580*/  IMAD R22, R3, UR6, RZ ;  /* 0x0000000603167c24 */ /* 0x004fc4000f8e02ff */
[C---:B0-----:R-:W-:Y:S01]  /*7590*/  IMAD.SHL.U32 R0, R18.reuse, 0x200, RZ ;  /* 0x0000020012007824 */ /* 0x041fe200078e00ff */
[C---:B------:R-:W-:Y:S01]  /*75a0*/  LOP3.LUT R20, R18.reuse, 0x1f, RZ, 0xc0, !PT ;  /* 0x0000001f12147812 */ /* 0x040fe200078ec0ff */
[C---:B------:R-:W-:Y:S01]  /*75b0*/  IMAD.SHL.U32 R16, R18.reuse, 0x4, RZ ;  /* 0x0000000412107824 */ /* 0x040fe200078e00ff */
[----:B------:R-:W-:Y:S01]  /*75c0*/  SHF.R.U32.HI R23, RZ, 0x4, R18 ;  /* 0x00000004ff177819 */ /* 0x000fe20000011612 */
[----:B------:R-:W-:Y:S01]  /*75d0*/  IMAD.SHL.U32 R17, R18, 0x800, RZ ;  /* 0x0000080012117824 */ /* 0x000fe200078e00ff */
[----:B------:R-:W-:Y:S02]  /*75e0*/  LOP3.LUT R0, R0, 0x3000, RZ, 0xc0, !PT ;  /* 0x0000300000007812 */ /* 0x000fe400078ec0ff */
[----:B------:R-:W-:Y:S02]  /*75f0*/  LOP3.LUT R211, R211, 0x70, R16, 0x78, !PT ;  /* 0x00000070d3d37812 */ /* 0x000fe400078e7810 */
[----:B------:R-:W-:Y:S02]  /*7600*/  LOP3.LUT R17, R17, 0x3000, RZ, 0xc0, !PT ;  /* 0x0000300011117812 */ /* 0x000fe400078ec0ff */
[----:B------:R-:W-:-:S02]  /*7610*/  IADD3 R211, PT, PT, R211, UR4, R0 ;  /* 0x00000004d3d37c10 */ /* 0x000fc4000fffe000 */
[----:B------:R-:W-:Y:S02]  /*7620*/  LEA R17, R20, R17, 0x4 ;  /* 0x0000001114117211 */ /* 0x000fe400078e20ff */
[----:B------:R-:W-:Y:S01]  /*7630*/  LOP3.LUT R16, R16, 0x200, RZ, 0xc0, !PT ;  /* 0x0000020010107812 */ /* 0x000fe200078ec0ff */
[----:B------:R-:W-:Y:S01]  /*7640*/  STS.128 [R211], R104 ;  /* 0x00000068d3007388 */ /* 0x000fe20000000c00 */
[----:B------:R-:W-:Y:S02]  /*7650*/  LOP3.LUT R17, R17, 0x60, R18, 0x78, !PT ;  /* 0x0000006011117812 */ /* 0x000fe400078e7812 */
[----:B------:R-:W-:Y:S01]  /*7660*/  LEA.HI R0, R18, R2, RZ, 0x1c ;  /* 0x0000000212007211 */ /* 0x000fe200078fe0ff */
[----:B------:R-:W-:Y:S01]  /*7670*/  STS.128 [R211+0x100], R12 ;  /* 0x0001000cd3007388 */ /* 0x000fe20000000c00 */
[----:B------:R-:W-:Y:S02]  /*7680*/  IADD3 R24, PT, PT, R17, UR4, R16 ;  /* 0x0000000411187c10 */ /* 0x000fe4000fffe010 */
[----:B------:R-:W-:Y:S01]  /*7690*/  SGXT.U32 R23, R23, 0x4 ;  /* 0x000000041717781a */ /* 0x000fe20000000000 */
[----:B------:R-:W-:Y:S01]  /*76a0*/  STS.128 [R211+0x80], R8 ;  /* 0x00008008d3007388 */ /* 0x000fe20000000c00 */
[----:B----4-:R-:W-:-:S02]  /*76b0*/  ISETP.GE.AND P0, PT, R3, UR14, PT ;  /* 0x0000000e03007c0c */ /* 0x010fc4000bf06270 */
[C---:B------:R-:W-:Y:S01]  /*76c0*/  LOP3.LUT R3, R2.reuse, R23, RZ, 0xfc, !PT ;  /* 0x0000001702037212 */ /* 0x040fe200078efcff */
[----:B------:R-:W-:Y:S01]  /*76d0*/  STS.128 [R211+0x180], R4 ;  /* 0x00018004d3007388 */ /* 0x000fe20000000c00 */
[C-C-:B------:R-:W-:Y:S02]  /*76e0*/  LOP3.LUT R28, R2.reuse, 0x1e0, R23.reuse, 0xfe, !PT ;  /* 0x000001e0021c7812 */ /* 0x140fe400078efe17 */
[C-C-:B------:R-:W-:Y:S01]  /*76f0*/  LOP3.LUT R20, R2.reuse, 0x1d0, R23.reuse, 0xfe, !PT ;  /* 0x000001d002147812 */ /* 0x140fe200078efe17 */
[----:B------:R-:W-:Y:S01]  /*7700*/  BAR.SYNC.DEFER_BLOCKING 0x0 ;  /* 0x0000000000007b1d */ /* 0x000fe20000010000 */
[C-C-:B------:R-:W-:Y:S02]  /*7710*/  LOP3.LUT R29, R2.reuse, 0x1c0, R23.reuse, 0xfe, !PT ;  /* 0x000001c0021d7812 */ /* 0x140fe400078efe17 */
[C-C-:B------:R-:W-:Y:S02]  /*7720*/  LOP3.LUT R46, R2.reuse, 0x1a0, R23.reuse, 0xfe, !PT ;  /* 0x000001a0022e7812 */ /* 0x140fe400078efe17 */
[----:B------:R-:W-:-:S02]  /*7730*/  LOP3.LUT R30, R2, 0x190, R23, 0xfe, !PT ;  /* 0x00000190021e7812 */ /* 0x000fc400078efe17 */
[C-C-:B------:R-:W-:Y:S02]  /*7740*/  LOP3.LUT R31, R2.reuse, 0x180, R23.reuse, 0xfe, !PT ;  /* 0x00000180021f7812 */ /* 0x140fe400078efe17 */
[C-C-:B------:R-:W-:Y:S02]  /*7750*/  LOP3.LUT R32, R2.reuse, 0x160, R23.reuse, 0xfe, !PT ;  /* 0x0000016002207812 */ /* 0x140fe400078efe17 */
[C-C-:B------:R-:W-:Y:S02]  /*7760*/  LOP3.LUT R33, R2.reuse, 0x150, R23.reuse, 0xfe, !PT ;  /* 0x0000015002217812 */ /* 0x140fe400078efe17 */
[C-C-:B------:R-:W-:Y:S02]  /*7770*/  LOP3.LUT R34, R2.reuse, 0x140, R23.reuse, 0xfe, !PT ;  /* 0x0000014002227812 */ /* 0x140fe400078efe17 */
[C-C-:B------:R-:W-:Y:S02]  /*7780*/  LOP3.LUT R35, R2.reuse, 0x120, R23.reuse, 0xfe, !PT ;  /* 0x0000012002237812 */ /* 0x140fe400078efe17 */
[----:B------:R-:W-:-:S02]  /*7790*/  LOP3.LUT R36, R2, 0x110, R23, 0xfe, !PT ;  /* 0x0000011002247812 */ /* 0x000fc400078efe17 */
[C-C-:B------:R-:W-:Y:S02]  /*77a0*/  LOP3.LUT R37, R2.reuse, 0x100, R23.reuse, 0xfe, !PT ;  /* 0x0000010002257812 */ /* 0x140fe400078efe17 */
[C-C-:B------:R-:W-:Y:S02]  /*77b0*/  LOP3.LUT R27, R2.reuse, 0xe0, R23.reuse, 0xfe, !PT ;  /* 0x000000e0021b7812 */ /* 0x140fe400078efe17 */
[C-C-:B------:R-:W-:Y:S01]  /*77c0*/  LOP3.LUT R38, R2.reuse, 0xd0, R23.reuse, 0xfe, !PT ;  /* 0x000000d002267812 */ /* 0x140fe200078efe17 */
[----:B------:R-:W0:Y:S01]  /*77d0*/  LDS.128 R16, [R24] ;  /* 0x0000000018107984 */ /* 0x000e220000000c00 */
[C-C-:B------:R-:W-:Y:S02]  /*77e0*/  LOP3.LUT R39, R2.reuse, 0xc0, R23.reuse, 0xfe, !PT ;  /* 0x000000c002277812 */ /* 0x140fe400078efe17 */
[C-C-:B------:R-:W-:Y:S01]  /*77f0*/  LOP3.LUT R26, R2.reuse, 0xa0, R23.reuse, 0xfe, !PT ;  /* 0x000000a0021a7812 */ /* 0x140fe200078efe17 */
[----:B------:R-:W1:Y:S01]  /*7800*/  LDS.128 R12, [R24+0x400] ;  /* 0x00040000180c7984 */ /* 0x000e620000000c00 */
[----:B------:R-:W-:-:S02]  /*7810*/  LOP3.LUT R40, R2, 0x90, R23, 0xfe, !PT ;  /* 0x0000009002287812 */ /* 0x000fc400078efe17 */
[C-C-:B------:R-:W-:Y:S01]  /*7820*/  LOP3.LUT R41, R2.reuse, 0x80, R23.reuse, 0xfe, !PT ;  /* 0x0000008002297812 */ /* 0x140fe200078efe17 */
[----:B------:R-:W2:Y:S01]  /*7830*/  LDS.128 R4, [R24+0x800] ;  /* 0x0008000018047984 */ /* 0x000ea20000000c00 */
[C-C-:B------:R-:W-:Y:S02]  /*7840*/  LOP3.LUT R25, R2.reuse, 0x60, R23.reuse, 0xfe, !PT ;  /* 0x0000006002197812 */ /* 0x140fe400078efe17 */
[C-C-:B------:R-:W-:Y:S01]  /*7850*/  LOP3.LUT R42, R2.reuse, 0x50, R23.reuse, 0xfe, !PT ;  /* 0x00000050022a7812 */ /* 0x140fe200078efe17 */
[----:B------:R4:W5:Y:S01]  /*7860*/  LDS.128 R8, [R24+0xc00] ;  /* 0x000c000018087984 */ /* 0x0009620000000c00 */
[C-C-:B------:R-:W-:Y:S02]  /*7870*/  LOP3.LUT R43, R2.reuse, 0x40, R23.reuse, 0xfe, !PT ;  /* 0x00000040022b7812 */ /* 0x140fe400078efe17 */
[C-C-:B------:R-:W-:Y:S02]  /*7880*/  LOP3.LUT R21, R2.reuse, 0x20, R23.reuse, 0xfe, !PT ;  /* 0x0000002002157812 */ /* 0x140fe400078efe17 */
[----:B------:R-:W-:Y:S01]  /*7890*/  LOP3.LUT R2, R2, 0x10, R23, 0xfe, !PT ;  /* 0x0000001002027812 */ /* 0x000fe200078efe17 */
[----:B---3--:R-:W-:Y:S01]  /*78a0*/  IMAD R23, R3, R51, RZ ;  /* 0x0000003303177224 */ /* 0x008fe200078e02ff */
[----:B------:R-:W-:-:S02]  /*78b0*/  LEA R47, P3, R22, UR12, 0x1 ;  /* 0x0000000c162f7c11 */ /* 0x000fc4000f8608ff */
[----:B------:R-:W-:Y:S01]  /*78c0*/  ISETP.LT.AND P1, PT, R3, UR15, !P0 ;  /* 0x0000000f03007c0c */ /* 0x000fe2000c721270 */
[C---:B----4-:R-:W-:Y:S01]  /*78d0*/  IMAD R24, R2.reuse, R51, RZ ;  /* 0x0000003302187224 */ /* 0x050fe200078e02ff */
[----:B------:R-:W-:Y:S01]  /*78e0*/  ISETP.LT.AND P5, PT, R2, UR15, !P0 ;  /* 0x0000000f02007c0c */ /* 0x000fe2000c7a1270 */
[----:B------:R-:W-:Y:S01]  /*78f0*/  IMAD R44, R51, 0x20, R23 ;  /* 0x00000020332c7824 */ /* 0x000fe200078e0217 */
[----:B------:R-:W-:Y:S01]  /*7900*/  LEA.HI.X.SX32 R49, R22, UR13, 0x1, P3 ;  /* 0x0000000d16317c11 */ /* 0x000fe200098f0eff */
[----:B------:R-:W-:Y:S01]  /*7910*/  VIADD R22, R0, 0x30 ;  /* 0x0000003000167836 */ /* 0x000fe20000000000 */
[C---:B------:R-:W-:Y:S02]  /*7920*/  LEA R2, P4, R23.reuse, R47, 0x1 ;  /* 0x0000002f17027211 */ /* 0x040fe400078808ff */
[----:B------:R-:W-:Y:S01]  /*7930*/  ISETP.LT.AND P2, PT, R20, UR15, !P0 ;  /* 0x0000000f14007c0c */ /* 0x000fe2000c741270 */
[----:B------:R-:W-:Y:S01]  /*7940*/  IMAD R45, R22, R51, RZ ;  /* 0x00000033162d7224 */ /* 0x000fe200078e02ff */
[----:B------:R-:W-:-:S02]  /*7950*/  LEA.HI.X.SX32 R3, R23, R49, 0x1, P4 ;  /* 0x0000003117037211 */ /* 0x000fc400020f0eff */
[----:B------:R-:W-:Y:S02]  /*7960*/  ISETP.LT.AND P3, PT, R21, UR15, !P0 ;  /* 0x0000000f15007c0c */ /* 0x000fe4000c761270 */
[----:B------:R-:W-:Y:S02]  /*7970*/  LEA R20, P6, R24, R47, 0x1 ;  /* 0x0000002f18147211 */ /* 0x000fe400078c08ff */
[----:B------:R-:W-:Y:S02]  /*7980*/  ISETP.LT.AND P4, PT, R22, UR15, !P0 ;  /* 0x0000000f16007c0c */ /* 0x000fe4000c781270 */
[----:B------:R-:W-:Y:S01]  /*7990*/  LEA.HI.X.SX32 R21, R24, R49, 0x1, P6 ;  /* 0x0000003118157211 */ /* 0x000fe200030f0eff */
[----:B0-----:R0:W-:Y:S01]  /*79a0*/  @P1 STG.E.U16 desc[UR8][R2.64], R16 ;  /* 0x0000001002001986 */ /* 0x0011e2000c101508 */
[----:B------:R-:W-:Y:S02]  /*79b0*/  LEA R22, P1, R44, R47, 0x1 ;  /* 0x0000002f2c167211 */ /* 0x000fe400078208ff */
[----:B------:R-:W-:Y:S01]  /*79c0*/  ISETP.LT.AND P6, PT, R42, UR15, !P0 ;  /* 0x0000000f2a007c0c */ /* 0x000fe2000c7c1270 */
[----:B-1----:R1:W-:Y:S01]  /*79d0*/  @P5 STG.E.U16 desc[UR8][R20.64], R12 ;  /* 0x0000000c14005986 */ /* 0x0023e2000c101508 */
[----:B------:R-:W-:Y:S01]  /*79e0*/  LEA.HI.X.SX32 R23, R44, R49, 0x1, P1 ;  /* 0x000000312c177211 */ /* 0x000fe200008f0eff */
[----:B------:R-:W-:Y:S01]  /*79f0*/  IMAD R44, R51, 0x20, R44 ;  /* 0x00000020332c7824 */ /* 0x000fe200078e022c */
[----:B------:R-:W-:Y:S01]  /*7a00*/  LEA R24, P5, R45, R47, 0x1 ;  /* 0x0000002f2d187211 */ /* 0x000fe200078a08ff */
[----:B------:R-:W-:Y:S01]  /*7a10*/  VIADD R42, R0, 0x70 ;  /* 0x00000070002a7836 */ /* 0x000fe20000000000 */
[----:B------:R-:W-:Y:S01]  /*7a20*/  ISETP.LT.AND P1, PT, R25, UR15, !P0 ;  /* 0x0000000f19007c0c */ /* 0x000fe2000c721270 */
[----:B--2---:R2:W-:Y:S01]  /*7a30*/  @P3 STG.E.U16 desc[UR8][R22.64], R4 ;  /* 0x0000000416003986 */ /* 0x0045e2000c101508 */
[----:B------:R-:W-:-:S02]  /*7a40*/  LEA.HI.X.SX32 R25, R45, R49, 0x1, P5 ;  /* 0x000000312d197211 */ /* 0x000fc400028f0eff */
[----:B------:R-:W-:Y:S01]  /*7a50*/  ISETP.LT.AND P3, PT, R43, UR15, !P0 ;  /* 0x0000000f2b007c0c */ /* 0x000fe2000c761270 */
[----:B------:R-:W-:Y:S01]  /*7a60*/  IMAD R43, R51, 0x10, R44 ;  /* 0x00000010332b7824 */ /* 0x000fe200078e022c */
[-C--:B0-----:R-:W-:Y:S01]  /*7a70*/  LEA R2, P5, R44, R47.reuse, 0x1 ;  /* 0x0000002f2c027211 */ /* 0x081fe200078a08ff */
[----:B-----5:R0:W-:Y:S01]  /*7a80*/  @P4 STG.E.U16 desc[UR8][R24.64], R8 ;  /* 0x0000000818004986 */ /* 0x0201e2000c101508 */
[----:B------:R-:W-:Y:S02]  /*7a90*/  PRMT R16, R16, 0x7632, R16 ;  /* 0x0000763210107816 */ /* 0x000fe40000000010 */
[C---:B-1----:R-:W-:Y:S02]  /*7aa0*/  LEA R20, P4, R43.reuse, R47, 0x1 ;  /* 0x0000002f2b147211 */ /* 0x042fe400078808ff */
[-C--:B------:R-:W-:Y:S02]  /*7ab0*/  LEA.HI.X.SX32 R3, R44, R49.reuse, 0x1, P5 ;  /* 0x000000312c037211 */ /* 0x080fe400028f0eff */
[----:B------:R-:W-:Y:S01]  /*7ac0*/  LEA.HI.X.SX32 R21, R43, R49, 0x1, P4 ;  /* 0x000000312b157211 */ /* 0x000fe200020f0eff */
[----:B------:R-:W-:Y:S01]  /*7ad0*/  IMAD R43, R51, 0x10, R43 ;  /* 0x00000010332b7824 */ /* 0x000fe200078e022b */
[C---:B------:R-:W-:Y:S01]  /*7ae0*/  ISETP.LT.AND P5, PT, R42.reuse, UR15, !P0 ;  /* 0x0000000f2a007c0c */ /* 0x040fe2000c7a1270 */
[----:B------:R-:W-:Y:S01]  /*7af0*/  IMAD R42, R42, R51, RZ ;  /* 0x000000332a2a7224 */ /* 0x000fe200078e02ff */
[----:B------:R1:W-:Y:S01]  /*7b00*/  @P3 STG.E.U16 desc[UR8][R2.64], R16 ;  /* 0x0000001002003986 */ /* 0x0003e2000c101508 */
[----:B------:R-:W-:-:S02]  /*7b10*/  PRMT R12, R12, 0x7632, R12 ;  /* 0x000076320c0c7816 */ /* 0x000fc4000000000c */
[CC--:B--2---:R-:W-:Y:S02]  /*7b20*/  LEA R22, P3, R43.reuse, R47.reuse, 0x1 ;  /* 0x0000002f2b167211 */ /* 0x0c4fe400078608ff */
[C---:B0-----:R-:W-:Y:S01]  /*7b30*/  LEA R24, P4, R42.reuse, R47, 0x1 ;  /* 0x0000002f2a187211 */ /* 0x041fe200078808ff */
[----:B------:R0:W-:Y:S01]  /*7b40*/  @P6 STG.E.U16 desc[UR8][R20.64], R12 ;  /* 0x0000000c14006986 */ /* 0x0001e2000c101508 */
[-C--:B------:R-:W-:Y:S01]  /*7b50*/  LEA.HI.X.SX32 R23, R43, R49.reuse, 0x1, P3 ;  /* 0x000000312b177211 */ /* 0x080fe200018f0eff */
[----:B------:R-:W-:Y:S01]  /*7b60*/  IMAD R43, R51, 0x20, R43 ;  /* 0x00000020332b7824 */ /* 0x000fe200078e022b */
[----:B------:R-:W-:Y:S02]  /*7b70*/  LEA.HI.X.SX32 R25, R42, R49, 0x1, P4 ;  /* 0x000000312a197211 */ /* 0x000fe400020f0eff */
[----:B------:R-:W-:Y:S02]  /*7b80*/  ISETP.LT.AND P4, PT, R41, UR15, !P0 ;  /* 0x0000000f29007c0c */ /* 0x000fe4000c781270 */
[----:B-1----:R-:W-:-:S02]  /*7b90*/  PRMT R3, R4, 0x7632, R3 ;  /* 0x0000763204037816 */ /* 0x002fc40000000003 */
[----:B------:R-:W-:Y:S01]  /*7ba0*/  PRMT R16, R8, 0x7632, R16 ;  /* 0x0000763208107816 */ /* 0x000fe20000000010 */
[----:B------:R-:W-:Y:S01]  /*7bb0*/  IMAD R8, R51, 0x10, R43 ;  /* 0x0000001033087824 */ /* 0x000fe200078e022b */
[----:B------:R-:W-:Y:S01]  /*7bc0*/  IADD3 R4, PT, PT, R0, 0xb0, RZ ;  /* 0x000000b000047810 */ /* 0x000fe20007ffe0ff */
[----:B------:R1:W-:Y:S01]  /*7bd0*/  @P1 STG.E.U16 desc[UR8][R22.64], R3 ;  /* 0x0000000316001986 */ /* 0x0003e2000c101508 */
[-C--:B------:R-:W-:Y:S02]  /*7be0*/  LEA R2, P1, R43, R47.reuse, 0x1 ;  /* 0x0000002f2b027211 */ /* 0x080fe400078208ff */
[----:B------:R-:W-:Y:S01]  /*7bf0*/  ISETP.LT.AND P3, PT, R40, UR15, !P0 ;  /* 0x0000000f28007c0c */ /* 0x000fe2000c761270 */
[----:B------:R2:W-:Y:S01]  /*7c00*/  @P5 STG.E.U16 desc[UR8][R24.64], R16 ;  /* 0x0000001018005986 */ /* 0x0005e2000c101508 */
[----:B0-----:R-:W-:Y:S01]  /*7c10*/  LEA R20, P5, R8, R47, 0x1 ;  /* 0x0000002f08147211 */ /* 0x001fe200078a08ff */
[----:B------:R-:W-:Y:S01]  /*7c20*/  IMAD R12, R4, R51, RZ ;  /* 0x00000033040c7224 */ /* 0x000fe200078e02ff */
[----:B------:R-:W-:-:S02]  /*7c30*/  ISETP.LT.AND P6, PT, R26, UR15, !P0 ;  /* 0x0000000f1a007c0c */ /* 0x000fc4000c7c1270 */
[-C--:B------:R-:W-:Y:S02]  /*7c40*/  LEA.HI.X.SX32 R21, R8, R49.reuse, 0x1, P5 ;  /* 0x0000003108157211 */ /* 0x080fe400028f0eff */
[----:B-1----:R-:W-:Y:S02]  /*7c50*/  LEA.HI.X.SX32 R3, R43, R49, 0x1, P1 ;  /* 0x000000312b037211 */ /* 0x002fe400008f0eff */
[----:B------:R-:W-:Y:S01]  /*7c60*/  ISETP.LT.AND P1, PT, R4, UR15, !P0 ;  /* 0x0000000f04007c0c */ /* 0x000fe2000c721270 */
[C---:B------:R-:W-:Y:S02]  /*7c70*/  IMAD R4, R51.reuse, 0x10, R8 ;  /* 0x0000001033047824 */ /* 0x040fe400078e0208 */
[----:B------:R0:W-:Y:S01]  /*7c80*/  @P4 STG.E.U16 desc[UR8][R2.64], R17 ;  /* 0x0000001102004986 */ /* 0x0001e2000c101508 */
[-C--:B------:R-:W-:Y:S01]  /*7c90*/  LEA R26, P4, R12, R47.reuse, 0x1 ;  /* 0x0000002f0c1a7211 */ /* 0x080fe200078808ff */
[----:B------:R-:W-:Y:S01]  /*7ca0*/  IMAD R8, R51, 0x20, R4 ;  /* 0x0000002033087824 */ /* 0x000fe200078e0204 */
[C---:B------:R-:W-:Y:S01]  /*7cb0*/  LEA R22, P5, R4.reuse, R47, 0x1 ;  /* 0x0000002f04167211 */ /* 0x040fe200078a08ff */
[----:B------:R1:W-:Y:S01]  /*7cc0*/  @P3 STG.E.U16 desc[UR8][R20.64], R13 ;  /* 0x0000000d14003986 */ /* 0x0003e2000c101508 */
[----:B------:R-:W-:Y:S01]  /*7cd0*/  ISETP.LT.AND P3, PT, R27, UR15, !P0 ;  /* 0x0000000f1b007c0c */ /* 0x000fe2000c761270 */
[----:B--2---:R-:W-:Y:S01]  /*7ce0*/  IMAD R16, R51, 0x10, R8 ;  /* 0x0000001033107824 */ /* 0x004fe200078e0208 */
[-C--:B------:R-:W-:Y:S01]  /*7cf0*/  LEA.HI.X.SX32 R23, R4, R49.reuse, 0x1, P5 ;  /* 0x0000003104177211 */ /* 0x080fe200028f0eff */
[----:B------:R-:W-:Y:S01]  /*7d00*/  VIADD R4, R0, 0xf0 ;  /* 0x000000f000047836 */ /* 0x000fe20000000000 */
[----:B------:R-:W-:-:S02]  /*7d10*/  LEA.HI.X.SX32 R27, R12, R49, 0x1, P4 ;  /* 0x000000310c1b7211 */ /* 0x000fc400020f0eff */
[----:B------:R-:W-:Y:S01]  /*7d20*/  ISETP.LT.AND P5, PT, R39, UR15, !P0 ;  /* 0x0000000f27007c0c */ /* 0x000fe2000c7a1270 */
[----:B------:R-:W-:Y:S01]  /*7d30*/  @P6 STG.E.U16 desc[UR8][R22.64], R5 ;  /* 0x0000000516006986 */ /* 0x000fe2000c101508 */
[----:B------:R-:W-:Y:S02]  /*7d40*/  ISETP.LT.AND P4, PT, R38, UR15, !P0 ;  /* 0x0000000f26007c0c */ /* 0x000fe4000c781270 */
[-C--:B------:R-:W-:Y:S01]  /*7d50*/  LEA R12, P6, R16, R47.reuse, 0x1 ;  /* 0x0000002f100c7211 */ /* 0x080fe200078c08ff */
[----:B------:R-:W-:Y:S01]  /*7d60*/  @P1 STG.E.U16 desc[UR8][R26.64], R9 ;  /* 0x000000091a001986 */ /* 0x000fe2000c101508 */
[C---:B0-----:R-:W-:Y:S02]  /*7d70*/  LEA R2, P1, R8.reuse, R47, 0x1 ;  /* 0x0000002f08027211 */ /* 0x041fe400078208ff */
[----:B------:R-:W-:Y:S02]  /*7d80*/  PRMT R17, R17, 0x7632, R17 ;  /* 0x0000763211117816 */ /* 0x000fe40000000011 */
[----:B------:R-:W-:Y:S01]  /*7d90*/  LEA.HI.X.SX32 R3, R8, R49, 0x1, P1 ;  /* 0x0000003108037211 */ /* 0x000fe200008f0eff */
[----:B------:R-:W-:Y:S01]  /*7da0*/  IMAD R8, R4, R51, RZ ;  /* 0x0000003304087224 */ /* 0x000fe200078e02ff */
[----:B-1----:R-:W-:-:S02]  /*7db0*/  PRMT R21, R13, 0x7632, R21 ;  /* 0x000076320d157816 */ /* 0x002fc40000000015 */
[----:B------:R-:W-:Y:S01]  /*7dc0*/  ISETP.LT.AND P1, PT, R4, UR15, !P0 ;  /* 0x0000000f04007c0c */ /* 0x000fe2000c721270 */
[----:B------:R-:W-:Y:S01]  /*7dd0*/  IMAD R4, R51, 0x10, R16 ;  /* 0x0000001033047824 */ /* 0x000fe200078e0210 */
[----:B------:R-:W-:Y:S01]  /*7de0*/  LEA.HI.X.SX32 R13, R16, R49, 0x1, P6 ;  /* 0x00000031100d7211 */ /* 0x000fe200030f0eff */
[----:B------:R0:W-:Y:S01]  /*7df0*/  @P5 STG.E.U16 desc[UR8][R2.64], R17 ;  /* 0x0000001102005986 */ /* 0x0001e2000c101508 */
[-C--:B------:R-:W-:Y:S02]  /*7e00*/  LEA R20, P6, R8, R47.reuse, 0x1 ;  /* 0x0000002f08147211 */ /* 0x080fe400078c08ff */
[----:B------:R-:W-:Y:S01]  /*7e10*/  ISETP.LT.AND P5, PT, R46, UR15, !P0 ;  /* 0x0000000f2e007c0c */ /* 0x000fe2000c7a1270 */
[----:B------:R1:W-:Y:S01]  /*7e20*/  @P4 STG.E.U16 desc[UR8][R12.64], R21 ;  /* 0x000000150c004986 */ /* 0x0003e2000c101508 */
[----:B------:R-:W-:-:S04]  /*7e30*/  LEA R16, P4, R4, R47, 0x1 ;  /* 0x0000002f04107211 */ /* 0x000fc800078808ff */
[-C--:B0-----:R-:W-:Y:S01]  /*7e40*/  LEA.HI.X.SX32 R17, R4, R49.reuse, 0x1, P4 ;  /* 0x0000003104117211 */ /* 0x081fe200020f0eff */
[----:B------:R-:W-:Y:S01]  /*7e50*/  IMAD R4, R51, 0x20, R4 ;  /* 0x0000002033047824 */ /* 0x000fe200078e0204 */
[----:B------:R-:W-:Y:S02]  /*7e60*/  ISETP.LT.AND P4, PT, R37, UR15, !P0 ;  /* 0x0000000f25007c0c */ /* 0x000fe4000c781270 */
[----:B-1----:R-:W-:Y:S02]  /*7e70*/  LEA.HI.X.SX32 R21, R8, R49, 0x1, P6 ;  /* 0x0000003108157211 */ /* 0x002fe400030f0eff */
[----:B------:R-:W-:Y:S02]  /*7e80*/  PRMT R8, R5, 0x7632, R8 ;  /* 0x0000763205087816 */ /* 0x000fe40000000008 */
[----:B------:R-:W-:Y:S01]  /*7e90*/  PRMT R3, R9, 0x7632, R3 ;  /* 0x0000763209037816 */ /* 0x000fe20000000003 */
[----:B------:R-:W-:Y:S01]  /*7ea0*/  VIADD R9, R0, 0x130 ;  /* 0x0000013000097836 */ /* 0x000fe20000000000 */
[----:B------:R-:W-:Y:S01]  /*7eb0*/  ISETP.LT.AND P6, PT, R36, UR15, !P0 ;  /* 0x0000000f24007c0c */ /* 0x000fe2000c7c1270 */
[----:B------:R0:W-:Y:S01]  /*7ec0*/  @P3 STG.E.U16 desc[UR8][R16.64], R8 ;  /* 0x0000000810003986 */ /* 0x0001e2000c101508 */
[----:B------:R-:W-:-:S02]  /*7ed0*/  LEA R2, P3, R4, R47, 0x1 ;  /* 0x0000002f04027211 */ /* 0x000fc400078608ff */
[----:B------:R-:W-:Y:S01]  /*7ee0*/  LEA R5, R51, R4, 0x4 ;  /* 0x0000000433057211 */ /* 0x000fe200078e20ff */
[----:B------:R1:W-:Y:S01]  /*7ef0*/  @P1 STG.E.U16 desc[UR8][R20.64], R3 ;  /* 0x0000000314001986 */ /* 0x0003e2000c101508 */
[----:B------:R-:W-:-:S03]  /*7f00*/  ISETP.LT.AND P1, PT, R35, UR15, !P0 ;  /* 0x0000000f23007c0c */ /* 0x000fc6000c721270 */
[----:B------:R-:W-:Y:S02]  /*7f10*/  IMAD R13, R51, 0x10, R5 ;  /* 0x00000010330d7824 */ /* 0x000fe400078e0205 */
[----:B0-----:R-:W-:Y:S02]  /*7f20*/  IMAD R16, R9, R51, RZ ;  /* 0x0000003309107224 */ /* 0x001fe400078e02ff */
[----:B------:R-:W-:Y:S01]  /*7f30*/  IMAD R17, R51, 0x20, R13 ;  /* 0x0000002033117824 */ /* 0x000fe200078e020d */
[----:B-1----:R-:W-:Y:S02]  /*7f40*/  LEA.HI.X.SX32 R3, R4, R49, 0x1, P3 ;  /* 0x0000003104037211 */ /* 0x002fe400018f0eff */
[----:B------:R-:W-:-:S03]  /*7f50*/  LEA R4, P3, R5, R47, 0x1 ;  /* 0x0000002f05047211 */ /* 0x000fc600078608ff */
[----:B------:R0:W-:Y:S01]  /*7f60*/  @P4 STG.E.U16 desc[UR8][R2.64], R18 ;  /* 0x0000001202004986 */ /* 0x0001e2000c101508 */
[----:B------:R-:W-:Y:S02]  /*7f70*/  LEA.HI.X.SX32 R5, R5, R49, 0x1, P3 ;  /* 0x0000003105057211 */ /* 0x000fe400018f0eff */
[----:B------:R-:W-:Y:S02]  /*7f80*/  LEA R8, P4, R13, R47, 0x1 ;  /* 0x0000002f0d087211 */ /* 0x000fe400078808ff */
[----:B------:R-:W-:Y:S01]  /*7f90*/  ISETP.LT.AND P3, PT, R9, UR15, !P0 ;  /* 0x0000000f09007c0c */ /* 0x000fe2000c761270 */
[----:B------:R1:W-:Y:S01]  /*7fa0*/  @P6 STG.E.U16 desc[UR8][R4.64], R14 ;  /* 0x0000000e04006986 */ /* 0x0003e2000c101508 */
[----:B------:R-:W-:Y:S02]  /*7fb0*/  LEA.HI.X.SX32 R9, R13, R49, 0x1, P4 ;  /* 0x000000310d097211 */ /* 0x000fe400020f0eff */
[----:B------:R-:W-:Y:S02]  /*7fc0*/  LEA R12, P6, R16, R47, 0x1 ;  /* 0x0000002f100c7211 */ /* 0x000fe400078c08ff */
[----:B------:R-:W-:Y:S01]  /*7fd0*/  ISETP.LT.AND P4, PT, R34, UR15, !P0 ;  /* 0x0000000f22007c0c */ /* 0x000fe2000c781270 */
[----:B------:R2:W-:Y:S01]  /*7fe0*/  @P1 STG.E.U16 desc[UR8][R8.64], R6 ;  /* 0x0000000608001986 */ /* 0x0005e2000c101508 */
[----:B------:R-:W-:Y:S01]  /*7ff0*/  LEA.HI.X.SX32 R13, R16, R49, 0x1, P6 ;  /* 0x00000031100d7211 */ /* 0x000fe200030f0eff */
[----:B------:R-:W-:Y:S01]  /*8000*/  IMAD R16, R51, 0x10, R17 ;  /* 0x0000001033107824 */ /* 0x000fe200078e0211 */
[----:B0-----:R-:W-:-:S02]  /*8010*/  LEA R2, P6, R17, R47, 0x1 ;  /* 0x0000002f11027211 */ /* 0x001fc400078c08ff */
[----:B------:R-:W-:Y:S01]  /*8020*/  PRMT R18, R18, 0x7632, R18 ;  /* 0x0000763212127816 */ /* 0x000fe20000000012 */
[----:B------:R0:W-:Y:S01]  /*8030*/  @P3 STG.E.U16 desc[UR8][R12.64], R10 ;  /* 0x0000000a0c003986 */ /* 0x0001e2000c101508 */
[----:B------:R-:W-:Y:S01]  /*8040*/  LEA.HI.X.SX32 R3, R17, R49, 0x1, P6 ;  /* 0x0000003111037211 */ /* 0x000fe200030f0eff */
[----:B------:R-:W-:Y:S01]  /*8050*/  IMAD R17, R51, 0x10, R16 ;  /* 0x0000001033117824 */ /* 0x000fe200078e0210 */
[----:B------:R-:W-:Y:S02]  /*8060*/  ISETP.LT.AND P1, PT, R33, UR15, !P0 ;  /* 0x0000000f21007c0c */ /* 0x000fe4000c721270 */
[----:B-1----:R-:W-:Y:S01]  /*8070*/  LEA R4, P6, R16, R47, 0x1 ;  /* 0x0000002f10047211 */ /* 0x002fe200078c08ff */
[----:B--2---:R-:W-:Y:S01]  /*8080*/  VIADD R9, R0, 0x170 ;  /* 0x0000017000097836 */ /* 0x004fe20000000000 */
[----:B------:R-:W-:Y:S01]  /*8090*/  ISETP.LT.AND P3, PT, R32, UR15, !P0 ;  /* 0x0000000f20007c0c */ /* 0x000fe2000c761270 */
[----:B------:R1:W-:Y:S01]  /*80a0*/  @P4 STG.E.U16 desc[UR8][R2.64], R18 ;  /* 0x0000001202004986 */ /* 0x0003e2000c101508 */
[----:B------:R-:W-:-:S02]  /*80b0*/  LEA.HI.X.SX32 R5, R16, R49, 0x1, P6 ;  /* 0x0000003110057211 */ /* 0x000fc400030f0eff */
[----:B------:R-:W-:Y:S02]  /*80c0*/  LEA R8, P6, R17, R47, 0x1 ;  /* 0x0000002f11087211 */ /* 0x000fe400078c08ff */
[C---:B------:R-:W-:Y:S02]  /*80d0*/  ISETP.LT.AND P4, PT, R9.reuse, UR15, !P0 ;  /* 0x0000000f09007c0c */ /* 0x040fe4000c781270 */
[----:B0-----:R-:W-:Y:S01]  /*80e0*/  PRMT R10, R6, 0x7632, R10 ;  /* 0x00007632060a7816 */ /* 0x001fe2000000000a */
[C---:B------:R-:W-:Y:S02]  /*80f0*/  VIADD R6, R0.reuse, 0x1b0 ;  /* 0x000001b000067836 */ /* 0x040fe40000000000 */
[----:B------:R-:W-:Y:S01]  /*8100*/  VIADD R0, R0, 0x1f0 ;  /* 0x000001f000007836 */ /* 0x000fe20000000000 */
[----:B-1----:R-:W-:Y:S01]  /*8110*/  PRMT R3, R14, 0x7632, R3 ;  /* 0x000076320e037816 */ /* 0x002fe20000000003 */
[----:B------:R-:W-:Y:S01]  /*8120*/  IMAD R14, R9, R51, RZ ;  /* 0x00000033090e7224 */ /* 0x000fe200078e02ff */
[----:B------:R-:W-:Y:S01]  /*8130*/  LEA.HI.X.SX32 R9, R17, R49, 0x1, P6 ;  /* 0x0000003111097211 */ /* 0x000fe200030f0eff */
[----:B------:R-:W-:-:S02]  /*8140*/  IMAD R17, R51, 0x20, R17 ;  /* 0x0000002033117824 */ /* 0x000fc400078e0211 */
[----:B------:R0:W-:Y:S01]  /*8150*/  @P1 STG.E.U16 desc[UR8][R4.64], R3 ;  /* 0x0000000304001986 */ /* 0x0001e2000c101508 */
[----:B------:R-:W-:Y:S01]  /*8160*/  LEA R2, P6, R14, R47, 0x1 ;  /* 0x0000002f0e027211 */ /* 0x000fe200078c08ff */
[----:B------:R-:W-:Y:S01]  /*8170*/  IMAD R18, R0, R51, RZ ;  /* 0x0000003300127224 */ /* 0x000fe200078e02ff */
[----:B------:R-:W-:Y:S01]  /*8180*/  ISETP.LT.AND P1, PT, R31, UR15, !P0 ;  /* 0x0000000f1f007c0c */ /* 0x000fe2000c721270 */
[----:B------:R1:W-:Y:S01]  /*8190*/  @P3 STG.E.U16 desc[UR8][R8.64], R10 ;  /* 0x0000000a08003986 */ /* 0x0003e2000c101508 */
[----:B------:R-:W-:Y:S02]  /*81a0*/  ISETP.LT.AND P3, PT, R30, UR15, !P0 ;  /* 0x0000000f1e007c0c */ /* 0x000fe4000c761270 */
[----:B0-----:R-:W-:Y:S02]  /*81b0*/  LEA.HI.X.SX32 R3, R14, R49, 0x1, P6 ;  /* 0x000000310e037211 */ /* 0x001fe400030f0eff */
[----:B------:R-:W-:Y:S02]  /*81c0*/  LEA R5, R51, R17, 0x4 ;  /* 0x0000001133057211 */ /* 0x000fe400078e20ff */
[----:B-1----:R-:W-:-:S02]  /*81d0*/  PRMT R9, R10, 0x7632, R9 ;  /* 0x000076320a097816 */ /* 0x002fc40000000009 */
[-C--:B------:R-:W-:Y:S01]  /*81e0*/  LEA R12, P6, R17, R47.reuse, 0x1 ;  /* 0x0000002f110c7211 */ /* 0x080fe200078c08ff */
[----:B------:R-:W-:Y:S02]  /*81f0*/  IMAD R10, R51, 0x10, R5 ;  /* 0x00000010330a7824 */ /* 0x000fe400078e0205 */
[----:B------:R0:W-:Y:S01]  /*8200*/  @P4 STG.E.U16 desc[UR8][R2.64], R9 ;  /* 0x0000000902004986 */ /* 0x0001e2000c101508 */
[----:B------:R-:W-:Y:S01]  /*8210*/  LEA R4, P4, R5, R47, 0x1 ;  /* 0x0000002f05047211 */ /* 0x000fe200078808ff */
[----:B------:R-:W-:Y:S01]  /*8220*/  IMAD R14, R51, 0x20, R10 ;  /* 0x00000020330e7824 */ /* 0x000fe200078e020a */
[-C--:B------:R-:W-:Y:S02]  /*8230*/  LEA.HI.X.SX32 R13, R17, R49.reuse, 0x1, P6 ;  /* 0x00000031110d7211 */ /* 0x080fe400030f0eff */
[----:B------:R-:W-:Y:S01]  /*8240*/  LEA.HI.X.SX32 R5, R5, R49, 0x1, P4 ;  /* 0x0000003105057211 */ /* 0x000fe200020f0eff */
[----:B------:R-:W-:Y:S01]  /*8250*/  IMAD R17, R51, 0x10, R14 ;  /* 0x0000001033117824 */ /* 0x000fe200078e020e */
[C---:B------:R-:W-:Y:S01]  /*8260*/  ISETP.LT.AND P4, PT, R6.reuse, UR15, !P0 ;  /* 0x0000000f06007c0c */ /* 0x040fe2000c781270 */
[----:B------:R-:W-:Y:S01]  /*8270*/  IMAD R6, R6, R51, RZ ;  /* 0x0000003306067224 */ /* 0x000fe200078e02ff */
[----:B------:R1:W-:Y:S02]  /*8280*/  @P1 STG.E.U16 desc[UR8][R12.64], R19 ;  /* 0x000000130c001986 */ /* 0x0003e4000c101508 */
[----:B------:R-:W-:-:S02]  /*8290*/  LEA R16, P6, R17, R47, 0x1 ;  /* 0x0000002f11107211 */ /* 0x000fc400078c08ff */
[----:B------:R2:W-:Y:S01]  /*82a0*/  @P3 STG.E.U16 desc[UR8][R4.64], R15 ;  /* 0x0000000f04003986 */ /* 0x0005e2000c101508 */
[-C--:B------:R-:W-:Y:S02]  /*82b0*/  LEA R8, P3, R6, R47.reuse, 0x1 ;  /* 0x0000002f06087211 */ /* 0x080fe400078608ff */
[----:B0-----:R-:W-:Y:S02]  /*82c0*/  LEA R2, P1, R10, R47, 0x1 ;  /* 0x0000002f0a027211 */ /* 0x001fe400078208ff */
[-C--:B------:R-:W-:Y:S01]  /*82d0*/  LEA.HI.X.SX32 R9, R6, R49.reuse, 0x1, P3 ;  /* 0x0000003106097211 */ /* 0x080fe200018f0eff */
[----:B------:R-:W-:Y:S01]  /*82e0*/  IMAD R6, R51, 0x10, R17 ;  /* 0x0000001033067824 */ /* 0x000fe200078e0211 */
[----:B------:R-:W-:Y:S02]  /*82f0*/  LEA.HI.X.SX32 R3, R10, R49, 0x1, P1 ;  /* 0x000000310a037211 */ /* 0x000fe400008f0eff */
[----:B-1----:R-:W-:Y:S02]  /*8300*/  LEA R12, P3, R14, R47, 0x1 ;  /* 0x0000002f0e0c7211 */ /* 0x002fe400078608ff */
[----:B------:R-:W-:Y:S01]  /*8310*/  LEA.HI.X.SX32 R17, R17, R49, 0x1, P6 ;  /* 0x0000003111117211 */ /* 0x000fe200030f0eff */
[----:B------:R0:W-:Y:S01]  /*8320*/  @P5 STG.E.U16 desc[UR8][R2.64], R7 ;  /* 0x0000000702005986 */ /* 0x0001e2000c101508 */
[----:B--2---:R-:W-:-:S02]  /*8330*/  LEA R4, P1, R6, R47, 0x1 ;  /* 0x0000002f06047211 */ /* 0x004fc400078208ff */
[-C--:B------:R-:W-:Y:S01]  /*8340*/  LEA.HI.X.SX32 R13, R14, R49.reuse, 0x1, P3 ;  /* 0x000000310e0d7211 */ /* 0x080fe200018f0eff */
[----:B------:R0:W-:Y:S01]  /*8350*/  @P4 STG.E.U16 desc[UR8][R8.64], R11 ;  /* 0x0000000b08004986 */ /* 0x0001e2000c101508 */
[----:B------:R-:W-:Y:S02]  /*8360*/  ISETP.LT.AND P3, PT, R29, UR15, !P0 ;  /* 0x0000000f1d007c0c */ /* 0x000fe4000c761270 */
[----:B------:R-:W-:Y:S02]  /*8370*/  LEA.HI.X.SX32 R5, R6, R49, 0x1, P1 ;  /* 0x0000003106057211 */ /* 0x000fe400008f0eff */
[----:B------:R-:W-:Y:S02]  /*8380*/  ISETP.LT.AND P1, PT, R0, UR15, !P0 ;  /* 0x0000000f00007c0c */ /* 0x000fe4000c721270 */
[----:B------:R-:W-:Y:S02]  /*8390*/  ISETP.LT.AND P0, PT, R28, UR15, !P0 ;  /* 0x0000000f1c007c0c */ /* 0x000fe4000c701270 */
[----:B------:R-:W-:-:S02]  /*83a0*/  PRMT R6, R19, 0x7632, R6 ;  /* 0x0000763213067816 */ /* 0x000fc40000000006 */
[----:B------:R-:W-:Y:S02]  /*83b0*/  PRMT R15, R15, 0x7632, R15 ;  /* 0x000076320f0f7816 */ /* 0x000fe4000000000f */
[----:B------:R-:W-:Y:S01]  /*83c0*/  PRMT R0, R7, 0x7632, R0 ;  /* 0x0000763207007816 */ /* 0x000fe20000000000 */
[----:B------:R0:W-:Y:S01]  /*83d0*/  @P3 STG.E.U16 desc[UR8][R12.64], R6 ;  /* 0x000000060c003986 */ /* 0x0001e2000c101508 */
[----:B------:R-:W-:-:S03]  /*83e0*/  LEA R20, P6, R18, R47, 0x1 ;  /* 0x0000002f12147211 */ /* 0x000fc600078c08ff */
[----:B------:R0:W-:Y:S01]  /*83f0*/  @P2 STG.E.U16 desc[UR8][R16.64], R15 ;  /* 0x0000000f10002986 */ /* 0x0001e2000c101508 */
[----:B------:R-:W-:-:S03]  /*8400*/  LEA.HI.X.SX32 R21, R18, R49, 0x1, P6 ;  /* 0x0000003112157211 */ /* 0x000fc600030f0eff */
[----:B------:R0:W-:Y:S01]  /*8410*/  @P0 STG.E.U16 desc[UR8][R4.64], R0 ;  /* 0x0000000004000986 */ /* 0x0001e2000c101508 */
[----:B------:R-:W-:Y:S05]  /*8420*/  @!P1 EXIT ;  /* 0x000000000000994d */ /* 0x000fea0003800000 */
[----:B------:R-:W-:-:S05]  /*8430*/  PRMT R10, R11, 0x7632, R10 ;  /* 0x000076320b0a7816 */ /* 0x000fca000000000a */
[----:B------:R-:W-:Y:S01]  /*8440*/  STG.E.U16 desc[UR8][R20.64], R10 ;  /* 0x0000000a14007986 */ /* 0x000fe2000c101508 */
[----:B------:R-:W-:Y:S05]  /*8450*/  EXIT ;  /* 0x000000000000794d */ /* 0x000fea0003800000 */
.L_x_3:
[----:B------:R-:W-:-:S00]  /*8460*/  BRA `(.L_x_3) ;  /* 0xfffffffc00fc7947 */ /* 0x000fc0000383ffff */
[----:B------:R-:W-:-:S00]  /*8470*/  NOP ;  /* 0x0000000000007918 */ /* 0x000fc00000000000 */
        /* <DEDUP_REMOVED lines=8> */
.L_x_4:


//--------------------- .nv.shared.matmul_kernel  --------------------------
	.section	.nv.shared.matmul_kernel,"aw",@nobits
	.sectionflags	@""
	.align	16
	.zero		1024


//--------------------- .nv.shared.reserved.0     --------------------------
	.section	.nv.shared.reserved.0,"aw",@nobits
	.weak		__nv_reservedSMEM_offset_0_alias
	.size		__nv_reservedSMEM_offset_0_alias, 0, 64
	.other		__nv_reservedSMEM_offset_0_alias,@"STO_CUDA_RESERVED_SHARED STV_DEFAULT"
__nv_reservedSMEM_offset_0_alias:
	.zero		0
	.zero		64


//--------------------- .nv.constant0.matmul_kernel --------------------------
	.section	.nv.constant0.matmul_kernel,"a",@progbits
	.sectionflags	@""
	.align	4
.nv.constant0.matmul_kernel:
	.zero		976


//--------------------- SYMBOLS --------------------------

	.type		.nv.reservedSmem.offset0,@object
	.size		.nv.reservedSmem.offset0,0x4
	.type		.nv.reservedSmem.cap,@object
	.size		.nv.reservedSmem.cap,0x4
